	.target	sm_90a

	.elftype	@"ET_EXEC"


//--------------------- .note.nv.tkinfo           --------------------------
	.section	.note.nv.tkinfo,"",@"SHT_NOTE"
	.sectionflags	@"SHF_NOTE_NV_TKINFO"
	.tkinfo
        /*0018*/ 	.word	0x00000002
        /*0030*/ 	.string	""
        /*0030*/ 	.string	"ptxas"
        /*0030*/ 	.string	"Cuda compilation tools, release 13.0, V13.0.88"
        /*0030*/ 	.string	"Build cuda_13.0.r13.0/compiler.36424714_0"
        /*0030*/ 	.string	"-arch sm_90a -m 64 "



//--------------------- .note.nv.cuinfo           --------------------------
	.section	.note.nv.cuinfo,"",@"SHT_NOTE"
	.sectionflags	@"SHF_NOTE_NV_CUINFO"
        /*0018*/ 	.short	0x0002
        /*001a*/ 	.short	0x005a
        /*001c*/ 	.short	0x0082
	.zero		2


//--------------------- .nv.info                  --------------------------
	.section	.nv.info,"",@"SHT_CUDA_INFO"
	.align	4


	//----- nvinfo : EIATTR_REGCOUNT
	.align		4
        /*0000*/ 	.byte	0x04, 0x2f
        /*0002*/ 	.short	(.L_15 - .L_14)
	.align		4
.L_14:
        /*0004*/ 	.word	index@(_ZN7cutlass13device_kernelINS_4gemm6kernel13GemmUniversalIN4cute5tupleIJiiiiEEENS1_10collective13CollectiveMmaINS1_34MainloopSm90TmaGmmaWarpSpecializedILi11ENS5_IJNS4_1CILi4EEENSA_ILi2EEENSA_ILi1EEEEEENS1_35KernelTmaWarpSpecializedCooperativeEEENS5_IJNSA_ILi256EEENSA_ILi64EEESI_EEEaNS5_IJlSD_lEEEaSK_NS4_8TiledMMAINS4_8MMA_AtomIJNS4_4SM904GMMA26MMA_64x64x32_S32S8S8_SS_TNEEEENS4_6LayoutINS5_IJSC_SD_SD_EEENS5_IJSD_NSA_ILi0EEEST_EEEEENS5_IJNS4_10UnderscoreESW_SW_EEEEENS4_23SM90_TMA_LOAD_MULTICASTENS4_14ComposedLayoutINS4_7SwizzleILi2ELi4ELi3EEENS4_18smem_ptr_flag_bitsILi8EEENSR_INS5_IJNSA_ILi8EEESI_EEENS5_IJSI_SD_EEEEEEEvNS4_8identityESZ_S19_vS1A_EENS_8epilogue10collective6detail29Sm90TmaWarpSpecializedAdapterINS1D_15DefaultEpilogueIaSK_SK_NS1C_6thread17LinearCombinationIaLi1EiiLNS1H_9ScaleType4KindE0ELNS_15FloatRoundStyleE2EaEENS1_15EpilogueDefaultEEEEEvvEEEEvNT_6ParamsE)
        /*0008*/ 	.word	0x000000a8


	//----- nvinfo : EIATTR_FRAME_SIZE
	.align		4
.L_15:
        /*000c*/ 	.byte	0x04, 0x11
        /*000e*/ 	.short	(.L_17 - .L_16)
	.align		4
.L_16:
        /*0010*/ 	.word	index@(_ZN7cutlass13device_kernelINS_4gemm6kernel13GemmUniversalIN4cute5tupleIJiiiiEEENS1_10collective13CollectiveMmaINS1_34MainloopSm90TmaGmmaWarpSpecializedILi11ENS5_IJNS4_1CILi4EEENSA_ILi2EEENSA_ILi1EEEEEENS1_35KernelTmaWarpSpecializedCooperativeEEENS5_IJNSA_ILi256EEENSA_ILi64EEESI_EEEaNS5_IJlSD_lEEEaSK_NS4_8TiledMMAINS4_8MMA_AtomIJNS4_4SM904GMMA26MMA_64x64x32_S32S8S8_SS_TNEEEENS4_6LayoutINS5_IJSC_SD_SD_EEENS5_IJSD_NSA_ILi0EEEST_EEEEENS5_IJNS4_10UnderscoreESW_SW_EEEEENS4_23SM90_TMA_LOAD_MULTICASTENS4_14ComposedLayoutINS4_7SwizzleILi2ELi4ELi3EEENS4_18smem_ptr_flag_bitsILi8EEENSR_INS5_IJNSA_ILi8EEESI_EEENS5_IJSI_SD_EEEEEEEvNS4_8identityESZ_S19_vS1A_EENS_8epilogue10collective6detail29Sm90TmaWarpSpecializedAdapterINS1D_15DefaultEpilogueIaSK_SK_NS1C_6thread17LinearCombinationIaLi1EiiLNS1H_9ScaleType4KindE0ELNS_15FloatRoundStyleE2EaEENS1_15EpilogueDefaultEEEEEvvEEEEvNT_6ParamsE)
        /*0014*/ 	.word	0x00000000


	//----- nvinfo : EIATTR_MIN_STACK_SIZE
	.align		4
.L_17:
        /*0018*/ 	.byte	0x04, 0x12
        /*001a*/ 	.short	(.L_19 - .L_18)
	.align		4
.L_18:
        /*001c*/ 	.word	index@(_ZN7cutlass13device_kernelINS_4gemm6kernel13GemmUniversalIN4cute5tupleIJiiiiEEENS1_10collective13CollectiveMmaINS1_34MainloopSm90TmaGmmaWarpSpecializedILi11ENS5_IJNS4_1CILi4EEENSA_ILi2EEENSA_ILi1EEEEEENS1_35KernelTmaWarpSpecializedCooperativeEEENS5_IJNSA_ILi256EEENSA_ILi64EEESI_EEEaNS5_IJlSD_lEEEaSK_NS4_8TiledMMAINS4_8MMA_AtomIJNS4_4SM904GMMA26MMA_64x64x32_S32S8S8_SS_TNEEEENS4_6LayoutINS5_IJSC_SD_SD_EEENS5_IJSD_NSA_ILi0EEEST_EEEEENS5_IJNS4_10UnderscoreESW_SW_EEEEENS4_23SM90_TMA_LOAD_MULTICASTENS4_14ComposedLayoutINS4_7SwizzleILi2ELi4ELi3EEENS4_18smem_ptr_flag_bitsILi8EEENSR_INS5_IJNSA_ILi8EEESI_EEENS5_IJSI_SD_EEEEEEEvNS4_8identityESZ_S19_vS1A_EENS_8epilogue10collective6detail29Sm90TmaWarpSpecializedAdapterINS1D_15DefaultEpilogueIaSK_SK_NS1C_6thread17LinearCombinationIaLi1EiiLNS1H_9ScaleType4KindE0ELNS_15FloatRoundStyleE2EaEENS1_15EpilogueDefaultEEEEEvvEEEEvNT_6ParamsE)
        /*0020*/ 	.word	0x00000000
.L_19:


//--------------------- .nv.compat                --------------------------
	.section	.nv.compat,"",@"SHT_CUDA_COMPAT_INFO"
	.align	4
        /*0000*/ 	.byte	0x02, 0x09, 0x01, 0x00, 0x02, 0x02, 0x04, 0x00, 0x02, 0x05, 0x05, 0x00, 0x03, 0x07, 0x01, 0x01
        /*0010*/ 	.byte	0x02, 0x03, 0x01, 0x00, 0x02, 0x06, 0x01, 0x00, 0x04, 0x0b, 0x08, 0x00, 0x00, 0x00, 0x00, 0x00
        /*0020*/ 	.byte	0x00, 0x00, 0x00, 0x00


//--------------------- .nv.info._ZN7cutlass13device_kernelINS_4gemm6kernel13GemmUniversalIN4cute5tupleIJiiiiEEENS1_10collective13CollectiveMmaINS1_34MainloopSm90TmaGmmaWarpSpecializedILi11ENS5_IJNS4_1CILi4EEENSA_ILi2EEENSA_ILi1EEEEEENS1_35KernelTmaWarpSpecializedCooperativeEEENS5_IJNSA_ILi256EEENSA_ILi64EEESI_EEEaNS5_IJlSD_lEEEaSK_NS4_8TiledMMAINS4_8MMA_AtomIJNS4_4SM904GMMA26MMA_64x64x32_S32S8S8_SS_TNEEEENS4_6LayoutINS5_IJSC_SD_SD_EEENS5_IJSD_NSA_ILi0EEEST_EEEEENS5_IJNS4_10UnderscoreESW_SW_EEEEENS4_23SM90_TMA_LOAD_MULTICASTENS4_14ComposedLayoutINS4_7SwizzleILi2ELi4ELi3EEENS4_18smem_ptr_flag_bitsILi8EEENSR_INS5_IJNSA_ILi8EEESI_EEENS5_IJSI_SD_EEEEEEEvNS4_8identityESZ_S19_vS1A_EENS_8epilogue10collective6detail29Sm90TmaWarpSpecializedAdapterINS1D_15DefaultEpilogueIaSK_SK_NS1C_6thread17LinearCombinationIaLi1EiiLNS1H_9ScaleType4KindE0ELNS_15FloatRoundStyleE2EaEENS1_15EpilogueDefaultEEEEEvvEEEEvNT_6ParamsE --------------------------
	.section	.nv.info._ZN7cutlass13device_kernelINS_4gemm6kernel13GemmUniversalIN4cute5tupleIJiiiiEEENS1_10collective13CollectiveMmaINS1_34MainloopSm90TmaGmmaWarpSpecializedILi11ENS5_IJNS4_1CILi4EEENSA_ILi2EEENSA_ILi1EEEEEENS1_35KernelTmaWarpSpecializedCooperativeEEENS5_IJNSA_ILi256EEENSA_ILi64EEESI_EEEaNS5_IJlSD_lEEEaSK_NS4_8TiledMMAINS4_8MMA_AtomIJNS4_4SM904GMMA26MMA_64x64x32_S32S8S8_SS_TNEEEENS4_6LayoutINS5_IJSC_SD_SD_EEENS5_IJSD_NSA_ILi0EEEST_EEEEENS5_IJNS4_10UnderscoreESW_SW_EEEEENS4_23SM90_TMA_LOAD_MULTICASTENS4_14ComposedLayoutINS4_7SwizzleILi2ELi4ELi3EEENS4_18smem_ptr_flag_bitsILi8EEENSR_INS5_IJNSA_ILi8EEESI_EEENS5_IJSI_SD_EEEEEEEvNS4_8identityESZ_S19_vS1A_EENS_8epilogue10collective6detail29Sm90TmaWarpSpecializedAdapterINS1D_15DefaultEpilogueIaSK_SK_NS1C_6thread17LinearCombinationIaLi1EiiLNS1H_9ScaleType4KindE0ELNS_15FloatRoundStyleE2EaEENS1_15EpilogueDefaultEEEEEvvEEEEvNT_6ParamsE,"",@"SHT_CUDA_INFO"
	.sectionflags	@""
	.align	4


	//----- nvinfo : EIATTR_CUDA_API_VERSION
	.align		4
        /*0000*/ 	.byte	0x04, 0x37
        /*0002*/ 	.short	(.L_21 - .L_20)
.L_20:
        /*0004*/ 	.word	0x00000082


	//----- nvinfo : EIATTR_KPARAM_INFO
	.align		4
.L_21:
        /*0008*/ 	.byte	0x04, 0x17
        /*000a*/ 	.short	(.L_23 - .L_22)
.L_22:
        /*000c*/ 	.word	0x00000000
        /*0010*/ 	.short	0x0000
        /*0012*/ 	.short	0x0070
        /*0014*/ 	.byte	0x00, 0xf0, 0x01, 0x10


	//----- nvinfo : EIATTR_SPARSE_MMA_MASK
	.align		4
.L_23:
        /*0018*/ 	.byte	0x03, 0x50
        /*001a*/ 	.short	0x0000


	//----- nvinfo : EIATTR_MAXREG_COUNT
	.align		4
        /*001c*/ 	.byte	0x03, 0x1b
        /*001e*/ 	.short	0x00a8


	//----- nvinfo : EIATTR_NUM_BARRIERS
	.align		4
        /*0020*/ 	.byte	0x02, 0x4c
        /*0022*/ 	.byte	0x01
	.zero		1


	//----- nvinfo : EIATTR_EXTERNS
	.align		4
        /*0024*/ 	.byte	0x04, 0x0f
        /*0026*/ 	.short	(.L_25 - .L_24)


	//   ....[0]....
	.align		4
.L_24:
        /*0028*/ 	.word	index@(__assertfail)


	//----- nvinfo : EIATTR_MERCURY_ISA_VERSION
	.align		4
.L_25:
        /*002c*/ 	.byte	0x03, 0x5f
        /*002e*/ 	.short	0x0101


	//----- nvinfo : EIATTR_INT_WARP_WIDE_INSTR_OFFSETS
	.align		4
        /*0030*/ 	.byte	0x04, 0x31
        /*0032*/ 	.short	(.L_27 - .L_26)


	//   ....[0]....
.L_26:
        /*0034*/ 	.word	0x000005f0


	//   ....[1]....
        /*0038*/ 	.word	0x00000610


	//   ....[2]....
        /*003c*/ 	.word	0x000007c0


	//   ....[3]....
        /*0040*/ 	.word	0x00001fb0


	//----- nvinfo : EIATTR_COOP_GROUP_MASK_REGIDS
	.align		4
.L_27:
        /*0044*/ 	.byte	0x04, 0x29
        /*0046*/ 	.short	(.L_29 - .L_28)


	//   ....[0]....
.L_28:
        /*0048*/ 	.word	0xffffffff


	//   ....[1]....
        /*004c*/ 	.word	0xffffffff


	//   ....[2]....
        /*0050*/ 	.word	0xffffffff


	//   ....[3]....
        /*0054*/ 	.word	0xffffffff


	//   ....[4]....
        /*0058*/ 	.word	0xffffffff


	//   ....[5]....
        /*005c*/ 	.word	0xffffffff


	//----- nvinfo : EIATTR_COOP_GROUP_INSTR_OFFSETS
	.align		4
.L_29:
        /*0060*/ 	.byte	0x04, 0x28
        /*0062*/ 	.short	(.L_31 - .L_30)


	//   ....[0]....
.L_30:
        /*0064*/ 	.word	0x00000060


	//   ....[1]....
        /*0068*/ 	.word	0x00000070


	//   ....[2]....
        /*006c*/ 	.word	0x00000130


	//   ....[3]....
        /*0070*/ 	.word	0x00000410


	//   ....[4]....
        /*0074*/ 	.word	0x00000930


	//   ....[5]....
        /*0078*/ 	.word	0x00001560


	//----- nvinfo : EIATTR_REG_RECONFIG
	.align		4
.L_31:
        /*007c*/ 	.byte	0x01, 0x54
	.zero		2


	//----- nvinfo : EIATTR_SYSCALL_OFFSETS
	.align		4
        /*0080*/ 	.byte	0x04, 0x46
        /*0082*/ 	.short	(.L_33 - .L_32)


	//   ....[0]....
.L_32:
        /*0084*/ 	.word	0x00001750


	//----- nvinfo : EIATTR_MBARRIER_INSTR_OFFSETS
	.align		4
.L_33:
        /*0088*/ 	.byte	0x04, 0x39
        /*008a*/ 	.short	(.L_35 - .L_34)


	//   ....[0]....
.L_34:
        /*008c*/ 	.word	0x00000270
        /*0090*/ 	.word	0x000000ff
        /*0094*/ 	.word	0x00000000
        /*0098*/ 	.short	0x0100
        /*009a*/ 	.byte	0x08
	.zero		1


	//   ....[1]....
        /*009c*/ 	.word	0x00000280
        /*00a0*/ 	.word	0x000000ff
        /*00a4*/ 	.word	0x00000058
        /*00a8*/ 	.short	0x0100
        /*00aa*/ 	.byte	0x08
	.zero		1


	//   ....[2]....
        /*00ac*/ 	.word	0x00000290
        /*00b0*/ 	.word	0x000000ff
        /*00b4*/ 	.word	0x00000008
        /*00b8*/ 	.short	0x0100
        /*00ba*/ 	.byte	0x08
	.zero		1


	//   ....[3]....
        /*00bc*/ 	.word	0x000002a0
        /*00c0*/ 	.word	0x000000ff
        /*00c4*/ 	.word	0x00000060
        /*00c8*/ 	.short	0x0100
        /*00ca*/ 	.byte	0x08
	.zero		1


	//   ....[4]....
        /*00cc*/ 	.word	0x000002b0
        /*00d0*/ 	.word	0x000000ff
        /*00d4*/ 	.word	0x00000010
        /*00d8*/ 	.short	0x0100
        /*00da*/ 	.byte	0x08
	.zero		1


	//   ....[5]....
        /*00dc*/ 	.word	0x000002c0
        /*00e0*/ 	.word	0x000000ff
        /*00e4*/ 	.word	0x00000068
        /*00e8*/ 	.short	0x0100
        /*00ea*/ 	.byte	0x08
	.zero		1


	//   ....[6]....
        /*00ec*/ 	.word	0x000002d0
        /*00f0*/ 	.word	0x000000ff
        /*00f4*/ 	.word	0x00000018
        /*00f8*/ 	.short	0x0100
        /*00fa*/ 	.byte	0x08
	.zero		1


	//   ....[7]....
        /*00fc*/ 	.word	0x000002e0
        /*0100*/ 	.word	0x000000ff
        /*0104*/ 	.word	0x00000070
        /*0108*/ 	.short	0x0100
        /*010a*/ 	.byte	0x08
	.zero		1


	//   ....[8]....
        /*010c*/ 	.word	0x000002f0
        /*0110*/ 	.word	0x000000ff
        /*0114*/ 	.word	0x00000020
        /*0118*/ 	.short	0x0100
        /*011a*/ 	.byte	0x08
	.zero		1


	//   ....[9]....
        /*011c*/ 	.word	0x00000300
        /*0120*/ 	.word	0x000000ff
        /*0124*/ 	.word	0x00000078
        /*0128*/ 	.short	0x0100
        /*012a*/ 	.byte	0x08
	.zero		1


	//   ....[10]....
        /*012c*/ 	.word	0x00000310
        /*0130*/ 	.word	0x000000ff
        /*0134*/ 	.word	0x00000028
        /*0138*/ 	.short	0x0100
        /*013a*/ 	.byte	0x08
	.zero		1


	//   ....[11]....
        /*013c*/ 	.word	0x00000320
        /*0140*/ 	.word	0x000000ff
        /*0144*/ 	.word	0x00000080
        /*0148*/ 	.short	0x0100
        /*014a*/ 	.byte	0x08
	.zero		1


	//   ....[12]....
        /*014c*/ 	.word	0x00000330
        /*0150*/ 	.word	0x000000ff
        /*0154*/ 	.word	0x00000030
        /*0158*/ 	.short	0x0100
        /*015a*/ 	.byte	0x08
	.zero		1


	//   ....[13]....
        /*015c*/ 	.word	0x00000340
        /*0160*/ 	.word	0x000000ff
        /*0164*/ 	.word	0x00000088
        /*0168*/ 	.short	0x0100
        /*016a*/ 	.byte	0x08
	.zero		1


	//   ....[14]....
        /*016c*/ 	.word	0x00000350
        /*0170*/ 	.word	0x000000ff
        /*0174*/ 	.word	0x00000038
        /*0178*/ 	.short	0x0100
        /*017a*/ 	.byte	0x08
	.zero		1


	//   ....[15]....
        /*017c*/ 	.word	0x00000360
        /*0180*/ 	.word	0x000000ff
        /*0184*/ 	.word	0x00000090
        /*0188*/ 	.short	0x0100
        /*018a*/ 	.byte	0x08
	.zero		1


	//   ....[16]....
        /*018c*/ 	.word	0x00000370
        /*0190*/ 	.word	0x000000ff
        /*0194*/ 	.word	0x00000040
        /*0198*/ 	.short	0x0100
        /*019a*/ 	.byte	0x08
	.zero		1


	//   ....[17]....
        /*019c*/ 	.word	0x00000380
        /*01a0*/ 	.word	0x000000ff
        /*01a4*/ 	.word	0x00000098
        /*01a8*/ 	.short	0x0100
        /*01aa*/ 	.byte	0x08
	.zero		1


	//   ....[18]....
        /*01ac*/ 	.word	0x00000390
        /*01b0*/ 	.word	0x000000ff
        /*01b4*/ 	.word	0x00000048
        /*01b8*/ 	.short	0x0100
        /*01ba*/ 	.byte	0x08
	.zero		1


	//   ....[19]....
        /*01bc*/ 	.word	0x000003a0
        /*01c0*/ 	.word	0x000000ff
        /*01c4*/ 	.word	0x000000a0
        /*01c8*/ 	.short	0x0100
        /*01ca*/ 	.byte	0x08
	.zero		1


	//   ....[20]....
        /*01cc*/ 	.word	0x000003b0
        /*01d0*/ 	.word	0x000000ff
        /*01d4*/ 	.word	0x00000050
        /*01d8*/ 	.short	0x0100
        /*01da*/ 	.byte	0x08
	.zero		1


	//   ....[21]....
        /*01dc*/ 	.word	0x000003c0
        /*01e0*/ 	.word	0x000000ff
        /*01e4*/ 	.word	0x000000a8
        /*01e8*/ 	.short	0x0100
        /*01ea*/ 	.byte	0x08
	.zero		1


	//   ....[22]....
        /*01ec*/ 	.word	0x00000840
        /*01f0*/ 	.word	0x000000ff
        /*01f4*/ 	.word	0x000000c0
        /*01f8*/ 	.short	0x0100
        /*01fa*/ 	.byte	0x06
	.zero		1


	//   ....[23]....
        /*01fc*/ 	.word	0x000008d0
        /*0200*/ 	.word	0x000000ff
        /*0204*/ 	.word	0x000000c8
        /*0208*/ 	.short	0x0100
        /*020a*/ 	.byte	0x06
	.zero		1


	//   ....[24]....
        /*020c*/ 	.word	0x00001820
        /*0210*/ 	.word	0x00000003
        /*0214*/ 	.word	0x00000000
        /*0218*/ 	.short	0x010a
        /*021a*/ 	.byte	0x3f
	.zero		1


	//   ....[25]....
        /*021c*/ 	.word	0x00001880
        /*0220*/ 	.word	0x00000003
        /*0224*/ 	.word	0x00000000
        /*0228*/ 	.short	0x010a
        /*022a*/ 	.byte	0x3f
	.zero		1


	//   ....[26]....
        /*022c*/ 	.word	0x00001be0
        /*0230*/ 	.word	0x00000005
        /*0234*/ 	.word	0x00000000
        /*0238*/ 	.short	0x010a
        /*023a*/ 	.byte	0x3f
	.zero		1


	//   ....[27]....
        /*023c*/ 	.word	0x00001c20
        /*0240*/ 	.word	0x00000005
        /*0244*/ 	.word	0x00000000
        /*0248*/ 	.short	0x010a
        /*024a*/ 	.byte	0x3f
	.zero		1


	//   ....[28]....
        /*024c*/ 	.word	0x00001e60
        /*0250*/ 	.word	0x00000004
        /*0254*/ 	.word	0x00000000
        /*0258*/ 	.short	0x0101
        /*025a*/ 	.byte	0x3f
	.zero		1


	//   ....[29]....
        /*025c*/ 	.word	0x00002050
        /*0260*/ 	.word	0x00000000
        /*0264*/ 	.word	0x00000000
        /*0268*/ 	.short	0x0101
        /*026a*/ 	.byte	0x3f
	.zero		1


	//   ....[30]....
        /*026c*/ 	.word	0x000065f0
        /*0270*/ 	.word	0x00000016
        /*0274*/ 	.word	0x00000058
        /*0278*/ 	.short	0x010a
        /*027a*/ 	.byte	0x3f
	.zero		1


	//   ....[31]....
        /*027c*/ 	.word	0x00006980
        /*0280*/ 	.word	0x00000006
        /*0284*/ 	.word	0x000000c8
        /*0288*/ 	.short	0x0101
        /*028a*/ 	.byte	0x3f
	.zero		1


	//   ....[32]....
        /*028c*/ 	.word	0x000070b0
        /*0290*/ 	.word	0x00000007
        /*0294*/ 	.word	0x00000000
        /*0298*/ 	.short	0x010a
        /*029a*/ 	.byte	0x3f
	.zero		1


	//   ....[33]....
        /*029c*/ 	.word	0x00007130
        /*02a0*/ 	.word	0x00000008
        /*02a4*/ 	.word	0x00000000
        /*02a8*/ 	.short	0x010a
        /*02aa*/ 	.byte	0x3f
	.zero		1


	//   ....[34]....
        /*02ac*/ 	.word	0x000071c0
        /*02b0*/ 	.word	0x00000009
        /*02b4*/ 	.word	0x00000000
        /*02b8*/ 	.short	0x010a
        /*02ba*/ 	.byte	0x3f
	.zero		1


	//   ....[35]....
        /*02bc*/ 	.word	0x00007250
        /*02c0*/ 	.word	0x00000008
        /*02c4*/ 	.word	0x00000000
        /*02c8*/ 	.short	0x010a
        /*02ca*/ 	.byte	0x3f
	.zero		1


	//   ....[36]....
        /*02cc*/ 	.word	0x000072e0
        /*02d0*/ 	.word	0x00000009
        /*02d4*/ 	.word	0x00000000
        /*02d8*/ 	.short	0x010a
        /*02da*/ 	.byte	0x3f
	.zero		1


	//   ....[37]....
        /*02dc*/ 	.word	0x00007370
        /*02e0*/ 	.word	0x00000008
        /*02e4*/ 	.word	0x00000000
        /*02e8*/ 	.short	0x010a
        /*02ea*/ 	.byte	0x3f
	.zero		1


	//   ....[38]....
        /*02ec*/ 	.word	0x00007400
        /*02f0*/ 	.word	0x00000009
        /*02f4*/ 	.word	0x00000000
        /*02f8*/ 	.short	0x010a
        /*02fa*/ 	.byte	0x3f
	.zero		1


	//   ....[39]....
        /*02fc*/ 	.word	0x00007490
        /*0300*/ 	.word	0x00000008
        /*0304*/ 	.word	0x00000000
        /*0308*/ 	.short	0x010a
        /*030a*/ 	.byte	0x3f
	.zero		1


	//   ....[40]....
        /*030c*/ 	.word	0x00007520
        /*0310*/ 	.word	0x00000009
        /*0314*/ 	.word	0x00000000
        /*0318*/ 	.short	0x010a
        /*031a*/ 	.byte	0x3f
	.zero		1


	//   ....[41]....
        /*031c*/ 	.word	0x000075b0
        /*0320*/ 	.word	0x00000006
        /*0324*/ 	.word	0x00000000
        /*0328*/ 	.short	0x010a
        /*032a*/ 	.byte	0x3f
	.zero		1


	//   ....[42]....
        /*032c*/ 	.word	0x00007640
        /*0330*/ 	.word	0x00000003
        /*0334*/ 	.word	0x00000000
        /*0338*/ 	.short	0x010a
        /*033a*/ 	.byte	0x3f
	.zero		1


	//   ....[43]....
        /*033c*/ 	.word	0x000076a0
        /*0340*/ 	.word	0x00000003
        /*0344*/ 	.word	0x00000000
        /*0348*/ 	.short	0x010a
        /*034a*/ 	.byte	0x3f
	.zero		1


	//   ....[44]....
        /*034c*/ 	.word	0x000076f0
        /*0350*/ 	.word	0x00000005
        /*0354*/ 	.word	0x00000000
        /*0358*/ 	.short	0x010a
        /*035a*/ 	.byte	0x3f
	.zero		1


	//   ....[45]....
        /*035c*/ 	.word	0x000077c0
        /*0360*/ 	.word	0x00000016
        /*0364*/ 	.word	0x00000058
        /*0368*/ 	.short	0x010a
        /*036a*/ 	.byte	0x3f
	.zero		1


	//   ....[46]....
        /*036c*/ 	.word	0x00007890
        /*0370*/ 	.word	0x00000007
        /*0374*/ 	.word	0x00000000
        /*0378*/ 	.short	0x010a
        /*037a*/ 	.byte	0x3f
	.zero		1


	//   ....[47]....
        /*037c*/ 	.word	0x000078e0
        /*0380*/ 	.word	0x00000008
        /*0384*/ 	.word	0x00000000
        /*0388*/ 	.short	0x010a
        /*038a*/ 	.byte	0x3f
	.zero		1


	//   ....[48]....
        /*038c*/ 	.word	0x00007930
        /*0390*/ 	.word	0x00000009
        /*0394*/ 	.word	0x00000000
        /*0398*/ 	.short	0x010a
        /*039a*/ 	.byte	0x3f
	.zero		1


	//   ....[49]....
        /*039c*/ 	.word	0x00007980
        /*03a0*/ 	.word	0x00000008
        /*03a4*/ 	.word	0x00000000
        /*03a8*/ 	.short	0x010a
        /*03aa*/ 	.byte	0x3f
	.zero		1


	//   ....[50]....
        /*03ac*/ 	.word	0x000079d0
        /*03b0*/ 	.word	0x00000009
        /*03b4*/ 	.word	0x00000000
        /*03b8*/ 	.short	0x010a
        /*03ba*/ 	.byte	0x3f
	.zero		1


	//   ....[51]....
        /*03bc*/ 	.word	0x00007a20
        /*03c0*/ 	.word	0x00000008
        /*03c4*/ 	.word	0x00000000
        /*03c8*/ 	.short	0x010a
        /*03ca*/ 	.byte	0x3f
	.zero		1


	//   ....[52]....
        /*03cc*/ 	.word	0x00007a70
        /*03d0*/ 	.word	0x00000009
        /*03d4*/ 	.word	0x00000000
        /*03d8*/ 	.short	0x010a
        /*03da*/ 	.byte	0x3f
	.zero		1


	//   ....[53]....
        /*03dc*/ 	.word	0x00007ac0
        /*03e0*/ 	.word	0x00000008
        /*03e4*/ 	.word	0x00000000
        /*03e8*/ 	.short	0x010a
        /*03ea*/ 	.byte	0x3f
	.zero		1


	//   ....[54]....
        /*03ec*/ 	.word	0x00007b10
        /*03f0*/ 	.word	0x00000009
        /*03f4*/ 	.word	0x00000000
        /*03f8*/ 	.short	0x010a
        /*03fa*/ 	.byte	0x3f
	.zero		1


	//   ....[55]....
        /*03fc*/ 	.word	0x00007b60
        /*0400*/ 	.word	0x00000006
        /*0404*/ 	.word	0x00000000
        /*0408*/ 	.short	0x010a
        /*040a*/ 	.byte	0x3f
	.zero		1


	//----- nvinfo : EIATTR_NUM_MBARRIERS
	.align		4
.L_35:
        /*040c*/ 	.byte	0x03, 0x38
        /*040e*/ 	.short	0x0018


	//----- nvinfo : EIATTR_EXIT_INSTR_OFFSETS
	.align		4
        /*0410*/ 	.byte	0x04, 0x1c
        /*0412*/ 	.short	(.L_37 - .L_36)


	//   ....[0]....
.L_36:
        /*0414*/ 	.word	0x00000b00


	//   ....[1]....
        /*0418*/ 	.word	0x00001320


	//   ....[2]....
        /*041c*/ 	.word	0x00005c30


	//   ....[3]....
        /*0420*/ 	.word	0x00006190


	//   ....[4]....
        /*0424*/ 	.word	0x00007690


	//----- nvinfo : EIATTR_MAX_THREADS
	.align		4
.L_37:
        /*0428*/ 	.byte	0x04, 0x05
        /*042a*/ 	.short	(.L_39 - .L_38)
.L_38:
        /*042c*/ 	.word	0x00000180
        /*0430*/ 	.word	0x00000001
        /*0434*/ 	.word	0x00000001


	//----- nvinfo : EIATTR_CRS_STACK_SIZE
	.align		4
.L_39:
        /*0438*/ 	.byte	0x04, 0x1e
        /*043a*/ 	.short	(.L_41 - .L_40)
.L_40:
        /*043c*/ 	.word	0x00000000


	//----- nvinfo : EIATTR_CBANK_PARAM_SIZE
	.align		4
.L_41:
        /*0440*/ 	.byte	0x03, 0x19
        /*0442*/ 	.short	0x0470


	//----- nvinfo : EIATTR_PARAM_CBANK
	.align		4
        /*0444*/ 	.byte	0x04, 0x0a
        /*0446*/ 	.short	(.L_43 - .L_42)
	.align		4
.L_42:
        /*0448*/ 	.word	index@(.nv.constant0._ZN7cutlass13device_kernelINS_4gemm6kernel13GemmUniversalIN4cute5tupleIJiiiiEEENS1_10collective13CollectiveMmaINS1_34MainloopSm90TmaGmmaWarpSpecializedILi11ENS5_IJNS4_1CILi4EEENSA_ILi2EEENSA_ILi1EEEEEENS1_35KernelTmaWarpSpecializedCooperativeEEENS5_IJNSA_ILi256EEENSA_ILi64EEESI_EEEaNS5_IJlSD_lEEEaSK_NS4_8TiledMMAINS4_8MMA_AtomIJNS4_4SM904GMMA26MMA_64x64x32_S32S8S8_SS_TNEEEENS4_6LayoutINS5_IJSC_SD_SD_EEENS5_IJSD_NSA_ILi0EEEST_EEEEENS5_IJNS4_10UnderscoreESW_SW_EEEEENS4_23SM90_TMA_LOAD_MULTICASTENS4_14ComposedLayoutINS4_7SwizzleILi2ELi4ELi3EEENS4_18smem_ptr_flag_bitsILi8EEENSR_INS5_IJNSA_ILi8EEESI_EEENS5_IJSI_SD_EEEEEEEvNS4_8identityESZ_S19_vS1A_EENS_8epilogue10collective6detail29Sm90TmaWarpSpecializedAdapterINS1D_15DefaultEpilogueIaSK_SK_NS1C_6thread17LinearCombinationIaLi1EiiLNS1H_9ScaleType4KindE0ELNS_15FloatRoundStyleE2EaEENS1_15EpilogueDefaultEEEEEvvEEEEvNT_6ParamsE)
        /*044c*/ 	.short	0x0210
        /*044e*/ 	.short	0x0470


	//----- nvinfo : EIATTR_SW_WAR
	.align		4
.L_43:
        /*0450*/ 	.byte	0x04, 0x36
        /*0452*/ 	.short	(.L_45 - .L_44)
.L_44:
        /*0454*/ 	.word	0x00000008
.L_45:


//--------------------- .nv.callgraph             --------------------------
	.section	.nv.callgraph,"",@"SHT_CUDA_CALLGRAPH"
	.align	4
	.sectionentsize	8
	.align		4
        /*0000*/ 	.word	0x00000000
	.align		4
        /*0004*/ 	.word	0xffffffff
	.align		4
        /*0008*/ 	.word	index@(_ZN7cutlass13device_kernelINS_4gemm6kernel13GemmUniversalIN4cute5tupleIJiiiiEEENS1_10collective13CollectiveMmaINS1_34MainloopSm90TmaGmmaWarpSpecializedILi11ENS5_IJNS4_1CILi4EEENSA_ILi2EEENSA_ILi1EEEEEENS1_35KernelTmaWarpSpecializedCooperativeEEENS5_IJNSA_ILi256EEENSA_ILi64EEESI_EEEaNS5_IJlSD_lEEEaSK_NS4_8TiledMMAINS4_8MMA_AtomIJNS4_4SM904GMMA26MMA_64x64x32_S32S8S8_SS_TNEEEENS4_6LayoutINS5_IJSC_SD_SD_EEENS5_IJSD_NSA_ILi0EEEST_EEEEENS5_IJNS4_10UnderscoreESW_SW_EEEEENS4_23SM90_TMA_LOAD_MULTICASTENS4_14ComposedLayoutINS4_7SwizzleILi2ELi4ELi3EEENS4_18smem_ptr_flag_bitsILi8EEENSR_INS5_IJNSA_ILi8EEESI_EEENS5_IJSI_SD_EEEEEEEvNS4_8identityESZ_S19_vS1A_EENS_8epilogue10collective6detail29Sm90TmaWarpSpecializedAdapterINS1D_15DefaultEpilogueIaSK_SK_NS1C_6thread17LinearCombinationIaLi1EiiLNS1H_9ScaleType4KindE0ELNS_15FloatRoundStyleE2EaEENS1_15EpilogueDefaultEEEEEvvEEEEvNT_6ParamsE)
	.align		4
        /*000c*/ 	.word	index@(__assertfail)
	.align		4
        /*0010*/ 	.word	0x00000000
	.align		4
        /*0014*/ 	.word	0xfffffffe
	.align		4
        /*0018*/ 	.word	0x00000000
	.align		4
        /*001c*/ 	.word	0xfffffffd
	.align		4
        /*0020*/ 	.word	0x00000000
	.align		4
        /*0024*/ 	.word	0xfffffffc


//--------------------- .nv.constant4             --------------------------
	.section	.nv.constant4,"a",@progbits
	.align	8
	.align		8
.nv.constant4:
        /*0000*/ 	.dword	__assertfail
	.align		8
        /*0008*/ 	.dword	__unnamed_1
	.align		8
        /*0010*/ 	.dword	_ZN40_INTERNAL_b0fd3358_4_k_cu_83da1d78_216674cuda3std3__45__cpo5beginE
	.align		8
        /*0018*/ 	.dword	_ZN40_INTERNAL_b0fd3358_4_k_cu_83da1d78_216674cuda3std3__45__cpo3endE
	.align		8
        /*0020*/ 	.dword	_ZN40_INTERNAL_b0fd3358_4_k_cu_83da1d78_216674cuda3std3__45__cpo6cbeginE
	.align		8
        /*0028*/ 	.dword	_ZN40_INTERNAL_b0fd3358_4_k_cu_83da1d78_216674cuda3std3__45__cpo4cendE
	.align		8
        /*0030*/ 	.dword	_ZN40_INTERNAL_b0fd3358_4_k_cu_83da1d78_216674cuda3std3__442_GLOBAL__N__b0fd3358_4_k_cu_83da1d78_216676ignoreE
	.align		8
        /*0038*/ 	.dword	_ZN40_INTERNAL_b0fd3358_4_k_cu_83da1d78_216674cuda3std3__419piecewise_constructE
	.align		8
        /*0040*/ 	.dword	_ZN40_INTERNAL_b0fd3358_4_k_cu_83da1d78_216674cuda3std3__48in_placeE
	.align		8
        /*0048*/ 	.dword	_ZN40_INTERNAL_b0fd3358_4_k_cu_83da1d78_216674cuda3std6ranges3__45__cpo4swapE
	.align		8
        /*0050*/ 	.dword	_ZN40_INTERNAL_b0fd3358_4_k_cu_83da1d78_216674cuda3std6ranges3__45__cpo9iter_moveE
	.align		8
        /*0058*/ 	.dword	_ZN40_INTERNAL_b0fd3358_4_k_cu_83da1d78_216674cute7productE
	.align		8
        /*0060*/ 	.dword	_ZN40_INTERNAL_b0fd3358_4_k_cu_83da1d78_216674cute1_E
	.align		8
        /*0068*/ 	.dword	$str$22
	.align		8
        /*0070*/ 	.dword	$str$23


//--------------------- .text._ZN7cutlass13device_kernelINS_4gemm6kernel13GemmUniversalIN4cute5tupleIJiiiiEEENS1_10collective13CollectiveMmaINS1_34MainloopSm90TmaGmmaWarpSpecializedILi11ENS5_IJNS4_1CILi4EEENSA_ILi2EEENSA_ILi1EEEEEENS1_35KernelTmaWarpSpecializedCooperativeEEENS5_IJNSA_ILi256EEENSA_ILi64EEESI_EEEaNS5_IJlSD_lEEEaSK_NS4_8TiledMMAINS4_8MMA_AtomIJNS4_4SM904GMMA26MMA_64x64x32_S32S8S8_SS_TNEEEENS4_6LayoutINS5_IJSC_SD_SD_EEENS5_IJSD_NSA_ILi0EEEST_EEEEENS5_IJNS4_10UnderscoreESW_SW_EEEEENS4_23SM90_TMA_LOAD_MULTICASTENS4_14ComposedLayoutINS4_7SwizzleILi2ELi4ELi3EEENS4_18smem_ptr_flag_bitsILi8EEENSR_INS5_IJNSA_ILi8EEESI_EEENS5_IJSI_SD_EEEEEEEvNS4_8identityESZ_S19_vS1A_EENS_8epilogue10collective6detail29Sm90TmaWarpSpecializedAdapterINS1D_15DefaultEpilogueIaSK_SK_NS1C_6thread17LinearCombinationIaLi1EiiLNS1H_9ScaleType4KindE0ELNS_15FloatRoundStyleE2EaEENS1_15EpilogueDefaultEEEEEvvEEEEvNT_6ParamsE --------------------------
	.section	.text._ZN7cutlass13device_kernelINS_4gemm6kernel13GemmUniversalIN4cute5tupleIJiiiiEEENS1_10collective13CollectiveMmaINS1_34MainloopSm90TmaGmmaWarpSpecializedILi11ENS5_IJNS4_1CILi4EEENSA_ILi2EEENSA_ILi1EEEEEENS1_35KernelTmaWarpSpecializedCooperativeEEENS5_IJNSA_ILi256EEENSA_ILi64EEESI_EEEaNS5_IJlSD_lEEEaSK_NS4_8TiledMMAINS4_8MMA_AtomIJNS4_4SM904GMMA26MMA_64x64x32_S32S8S8_SS_TNEEEENS4_6LayoutINS5_IJSC_SD_SD_EEENS5_IJSD_NSA_ILi0EEEST_EEEEENS5_IJNS4_10UnderscoreESW_SW_EEEEENS4_23SM90_TMA_LOAD_MULTICASTENS4_14ComposedLayoutINS4_7SwizzleILi2ELi4ELi3EEENS4_18smem_ptr_flag_bitsILi8EEENSR_INS5_IJNSA_ILi8EEESI_EEENS5_IJSI_SD_EEEEEEEvNS4_8identityESZ_S19_vS1A_EENS_8epilogue10collective6detail29Sm90TmaWarpSpecializedAdapterINS1D_15DefaultEpilogueIaSK_SK_NS1C_6thread17LinearCombinationIaLi1EiiLNS1H_9ScaleType4KindE0ELNS_15FloatRoundStyleE2EaEENS1_15EpilogueDefaultEEEEEvvEEEEvNT_6ParamsE,"ax",@progbits
	.align	128
.text._ZN7cutlass13device_kernelINS_4gemm6kernel13GemmUniversalIN4cute5tupleIJiiiiEEENS1_10collective13CollectiveMmaINS1_34MainloopSm90TmaGmmaWarpSpecializedILi11ENS5_IJNS4_1CILi4EEENSA_ILi2EEENSA_ILi1EEEEEENS1_35KernelTmaWarpSpecializedCooperativeEEENS5_IJNSA_ILi256EEENSA_ILi64EEESI_EEEaNS5_IJlSD_lEEEaSK_NS4_8TiledMMAINS4_8MMA_AtomIJNS4_4SM904GMMA26MMA_64x64x32_S32S8S8_SS_TNEEEENS4_6LayoutINS5_IJSC_SD_SD_EEENS5_IJSD_NSA_ILi0EEEST_EEEEENS5_IJNS4_10UnderscoreESW_SW_EEEEENS4_23SM90_TMA_LOAD_MULTICASTENS4_14ComposedLayoutINS4_7SwizzleILi2ELi4ELi3EEENS4_18smem_ptr_flag_bitsILi8EEENSR_INS5_IJNSA_ILi8EEESI_EEENS5_IJSI_SD_EEEEEEEvNS4_8identityESZ_S19_vS1A_EENS_8epilogue10collective6detail29Sm90TmaWarpSpecializedAdapterINS1D_15DefaultEpilogueIaSK_SK_NS1C_6thread17LinearCombinationIaLi1EiiLNS1H_9ScaleType4KindE0ELNS_15FloatRoundStyleE2EaEENS1_15EpilogueDefaultEEEEEvvEEEEvNT_6ParamsE:
        .type           _ZN7cutlass13device_kernelINS_4gemm6kernel13GemmUniversalIN4cute5tupleIJiiiiEEENS1_10collective13CollectiveMmaINS1_34MainloopSm90TmaGmmaWarpSpecializedILi11ENS5_IJNS4_1CILi4EEENSA_ILi2EEENSA_ILi1EEEEEENS1_35KernelTmaWarpSpecializedCooperativeEEENS5_IJNSA_ILi256EEENSA_ILi64EEESI_EEEaNS5_IJlSD_lEEEaSK_NS4_8TiledMMAINS4_8MMA_AtomIJNS4_4SM904GMMA26MMA_64x64x32_S32S8S8_SS_TNEEEENS4_6LayoutINS5_IJSC_SD_SD_EEENS5_IJSD_NSA_ILi0EEEST_EEEEENS5_IJNS4_10UnderscoreESW_SW_EEEEENS4_23SM90_TMA_LOAD_MULTICASTENS4_14ComposedLayoutINS4_7SwizzleILi2ELi4ELi3EEENS4_18smem_ptr_flag_bitsILi8EEENSR_INS5_IJNSA_ILi8EEESI_EEENS5_IJSI_SD_EEEEEEEvNS4_8identityESZ_S19_vS1A_EENS_8epilogue10collective6detail29Sm90TmaWarpSpecializedAdapterINS1D_15DefaultEpilogueIaSK_SK_NS1C_6thread17LinearCombinationIaLi1EiiLNS1H_9ScaleType4KindE0ELNS_15FloatRoundStyleE2EaEENS1_15EpilogueDefaultEEEEEvvEEEEvNT_6ParamsE,@function
        .size           _ZN7cutlass13device_kernelINS_4gemm6kernel13GemmUniversalIN4cute5tupleIJiiiiEEENS1_10collective13CollectiveMmaINS1_34MainloopSm90TmaGmmaWarpSpecializedILi11ENS5_IJNS4_1CILi4EEENSA_ILi2EEENSA_ILi1EEEEEENS1_35KernelTmaWarpSpecializedCooperativeEEENS5_IJNSA_ILi256EEENSA_ILi64EEESI_EEEaNS5_IJlSD_lEEEaSK_NS4_8TiledMMAINS4_8MMA_AtomIJNS4_4SM904GMMA26MMA_64x64x32_S32S8S8_SS_TNEEEENS4_6LayoutINS5_IJSC_SD_SD_EEENS5_IJSD_NSA_ILi0EEEST_EEEEENS5_IJNS4_10UnderscoreESW_SW_EEEEENS4_23SM90_TMA_LOAD_MULTICASTENS4_14ComposedLayoutINS4_7SwizzleILi2ELi4ELi3EEENS4_18smem_ptr_flag_bitsILi8EEENSR_INS5_IJNSA_ILi8EEESI_EEENS5_IJSI_SD_EEEEEEEvNS4_8identityESZ_S19_vS1A_EENS_8epilogue10collective6detail29Sm90TmaWarpSpecializedAdapterINS1D_15DefaultEpilogueIaSK_SK_NS1C_6thread17LinearCombinationIaLi1EiiLNS1H_9ScaleType4KindE0ELNS_15FloatRoundStyleE2EaEENS1_15EpilogueDefaultEEEEEvvEEEEvNT_6ParamsE,(.L_x_216 - _ZN7cutlass13device_kernelINS_4gemm6kernel13GemmUniversalIN4cute5tupleIJiiiiEEENS1_10collective13CollectiveMmaINS1_34MainloopSm90TmaGmmaWarpSpecializedILi11ENS5_IJNS4_1CILi4EEENSA_ILi2EEENSA_ILi1EEEEEENS1_35KernelTmaWarpSpecializedCooperativeEEENS5_IJNSA_ILi256EEENSA_ILi64EEESI_EEEaNS5_IJlSD_lEEEaSK_NS4_8TiledMMAINS4_8MMA_AtomIJNS4_4SM904GMMA26MMA_64x64x32_S32S8S8_SS_TNEEEENS4_6LayoutINS5_IJSC_SD_SD_EEENS5_IJSD_NSA_ILi0EEEST_EEEEENS5_IJNS4_10UnderscoreESW_SW_EEEEENS4_23SM90_TMA_LOAD_MULTICASTENS4_14ComposedLayoutINS4_7SwizzleILi2ELi4ELi3EEENS4_18smem_ptr_flag_bitsILi8EEENSR_INS5_IJNSA_ILi8EEESI_EEENS5_IJSI_SD_EEEEEEEvNS4_8identityESZ_S19_vS1A_EENS_8epilogue10collective6detail29Sm90TmaWarpSpecializedAdapterINS1D_15DefaultEpilogueIaSK_SK_NS1C_6thread17LinearCombinationIaLi1EiiLNS1H_9ScaleType4KindE0ELNS_15FloatRoundStyleE2EaEENS1_15EpilogueDefaultEEEEEvvEEEEvNT_6ParamsE)
        .other          _ZN7cutlass13device_kernelINS_4gemm6kernel13GemmUniversalIN4cute5tupleIJiiiiEEENS1_10collective13CollectiveMmaINS1_34MainloopSm90TmaGmmaWarpSpecializedILi11ENS5_IJNS4_1CILi4EEENSA_ILi2EEENSA_ILi1EEEEEENS1_35KernelTmaWarpSpecializedCooperativeEEENS5_IJNSA_ILi256EEENSA_ILi64EEESI_EEEaNS5_IJlSD_lEEEaSK_NS4_8TiledMMAINS4_8MMA_AtomIJNS4_4SM904GMMA26MMA_64x64x32_S32S8S8_SS_TNEEEENS4_6LayoutINS5_IJSC_SD_SD_EEENS5_IJSD_NSA_ILi0EEEST_EEEEENS5_IJNS4_10UnderscoreESW_SW_EEEEENS4_23SM90_TMA_LOAD_MULTICASTENS4_14ComposedLayoutINS4_7SwizzleILi2ELi4ELi3EEENS4_18smem_ptr_flag_bitsILi8EEENSR_INS5_IJNSA_ILi8EEESI_EEENS5_IJSI_SD_EEEEEEEvNS4_8identityESZ_S19_vS1A_EENS_8epilogue10collective6detail29Sm90TmaWarpSpecializedAdapterINS1D_15DefaultEpilogueIaSK_SK_NS1C_6thread17LinearCombinationIaLi1EiiLNS1H_9ScaleType4KindE0ELNS_15FloatRoundStyleE2EaEENS1_15EpilogueDefaultEEEEEvvEEEEvNT_6ParamsE,@"STO_CUDA_ENTRY STV_DEFAULT"
_ZN7cutlass13device_kernelINS_4gemm6kernel13GemmUniversalIN4cute5tupleIJiiiiEEENS1_10collective13CollectiveMmaINS1_34MainloopSm90TmaGmmaWarpSpecializedILi11ENS5_IJNS4_1CILi4EEENSA_ILi2EEENSA_ILi1EEEEEENS1_35KernelTmaWarpSpecializedCooperativeEEENS5_IJNSA_ILi256EEENSA_ILi64EEESI_EEEaNS5_IJlSD_lEEEaSK_NS4_8TiledMMAINS4_8MMA_AtomIJNS4_4SM904GMMA26MMA_64x64x32_S32S8S8_SS_TNEEEENS4_6LayoutINS5_IJSC_SD_SD_EEENS5_IJSD_NSA_ILi0EEEST_EEEEENS5_IJNS4_10UnderscoreESW_SW_EEEEENS4_23SM90_TMA_LOAD_MULTICASTENS4_14ComposedLayoutINS4_7SwizzleILi2ELi4ELi3EEENS4_18smem_ptr_flag_bitsILi8EEENSR_INS5_IJNSA_ILi8EEESI_EEENS5_IJSI_SD_EEEEEEEvNS4_8identityESZ_S19_vS1A_EENS_8epilogue10collective6detail29Sm90TmaWarpSpecializedAdapterINS1D_15DefaultEpilogueIaSK_SK_NS1C_6thread17LinearCombinationIaLi1EiiLNS1H_9ScaleType4KindE0ELNS_15FloatRoundStyleE2EaEENS1_15EpilogueDefaultEEEEEvvEEEEvNT_6ParamsE:
[----:B------:R-:W0:Y:S01]  /*0000*/  LDC R1, c[0x0][0x28] ;  /* 0x00000a00ff017b82 */ /* 0x000e220000000800 */
[----:B------:R-:W1:Y:S01]  /*0010*/  S2R R94, SR_TID.X ;  /* 0x00000000005e7919 */ /* 0x000e620000002100 */
[----:B------:R-:W-:Y:S01]  /*0020*/  ELECT P0, URZ, PT ;  /* 0x00000000003f782f */ /* 0x000fe20003800000 */
[----:B------:R-:W-:Y:S01]  /*0030*/  BSSY B0, `(.L_x_0) ;  /* 0x000000f000007945 */ /* 0x000fe20003800000 */
[--C-:B-1----:R-:W-:Y:S02]  /*0040*/  SHF.R.U32.HI R0, RZ, 0x5, R94.reuse ;  /* 0x00000005ff007819 */ /* 0x102fe4000001165e */
[----:B------:R-:W-:-:S03]  /*0050*/  SHF.R.U32.HI R8, RZ, 0x7, R94 ;  /* 0x00000007ff087819 */ /* 0x000fc6000001165e */
[----:B------:R-:W1:Y:S04]  /*0060*/  SHFL.IDX PT, R3, R0, RZ, 0x1f ;  /* 0x00001fff00037589 */ /* 0x000e6800000e0000 */
[----:B------:R2:W3:Y:S01]  /*0070*/  SHFL.IDX PT, R2, R8, RZ, 0x1f ;  /* 0x00001fff08027589 */ /* 0x0004e200000e0000 */
[----:B-1----:R-:W-:-:S13]  /*0080*/  ISETP.NE.OR P0, PT, R3, RZ, !P0 ;  /* 0x000000ff0300720c */ /* 0x002fda0004705670 */
[----:B0-23--:R-:W-:Y:S05]  /*0090*/  @P0 BRA `(.L_x_1) ;  /* 0x0000000000200947 */ /* 0x00dfea0003800000 */
[----:B------:R-:W-:Y:S02]  /*00a0*/  ULDC.64 UR4, c[0x0][0x198] ;  /* 0x0000660000047ab9 */ /* 0x000fe40000000a00 */
[----:B------:R-:W-:Y:S02]  /*00b0*/  UIADD3 UR6, UP0, UR4, 0xf0, URZ ;  /* 0x000000f004067890 */ /* 0x000fe4000ff1e03f */
[----:B------:R-:W-:Y:S02]  /*00c0*/  UIADD3 UR4, UP1, UR4, 0x1f0, URZ ;  /* 0x000001f004047890 */ /* 0x000fe4000ff3e03f */
[----:B------:R-:W-:Y:S02]  /*00d0*/  UIADD3.X UR7, URZ, UR5, URZ, UP0, !UPT ;  /* 0x000000053f077290 */ /* 0x000fe400087fe43f */
[----:B------:R-:W-:-:S07]  /*00e0*/  UIADD3.X UR5, URZ, UR5, URZ, UP1, !UPT ;  /* 0x000000053f057290 */ /* 0x000fce0008ffe43f */
[----:B------:R0:W-:Y:S02]  /*00f0*/  UTMACCTL.PF [UR6] ;  /* 0x00000000060079b9 */ /* 0x0001e40008040000 */
[----:B------:R0:W-:Y:S02]  /*0100*/  UTMACCTL.PF [UR4] ;  /* 0x00000000040079b9 */ /* 0x0001e40008040000 */
[----:B0-----:R-:W-:Y:S01]  /*0110*/  NOP ;  /* 0x0000000000007918 */ /* 0x001fe20000000000 */
.L_x_1:
[----:B------:R-:W-:Y:S05]  /*0120*/  BSYNC B0 ;  /* 0x0000000000007941 */ /* 0x000fea0003800000 */
.L_x_0:
[----:B------:R-:W0:Y:S01]  /*0130*/  SHFL.IDX PT, R5, R0, RZ, 0x1f ;  /* 0x00001fff00057589 */ /* 0x000e2200000e0000 */
[----:B------:R-:W-:-:S04]  /*0140*/  SHF.R.S32.HI R7, RZ, 0x1f, R94 ;  /* 0x0000001fff077819 */ /* 0x000fc8000001145e */
[----:B------:R-:W-:Y:S02]  /*0150*/  LEA.HI R7, R7, R94, RZ, 0x7 ;  /* 0x0000005e07077211 */ /* 0x000fe400078f38ff */
[----:B0-----:R-:W-:-:S13]  /*0160*/  ISETP.NE.AND P0, PT, R5, RZ, PT ;  /* 0x000000ff0500720c */ /* 0x001fda0003f05270 */
[----:B------:R-:W-:Y:S05]  /*0170*/  @P0 BRA `(.L_x_2) ;  /* 0x00000000009c0947 */ /* 0x000fea0003800000 */
[----:B------:R-:W-:Y:S01]  /*0180*/  ELECT P0, URZ, PT ;  /* 0x00000000003f782f */ /* 0x000fe20003800000 */
[----:B------:R-:W-:-:S12]  /*0190*/  BSSY B0, `(.L_x_2) ;  /* 0x0000025000007945 */ /* 0x000fd80003800000 */
[----:B------:R-:W-:Y:S05]  /*01a0*/  @!P0 BRA `(.L_x_3) ;  /* 0x00000000008c8947 */ /* 0x000fea0003800000 */
[----:B------:R-:W0:Y:S01]  /*01b0*/  S2UR UR8, SR_CgaCtaId ;  /* 0x00000000000879c3 */ /* 0x000e220000008800 */
[----:B------:R-:W-:Y:S01]  /*01c0*/  UMOV UR4, 0x400 ;  /* 0x0000040000047882 */ /* 0x000fe20000000000 */
[----:B------:R-:W-:Y:S01]  /*01d0*/  UMOV UR5, 0x1 ;  /* 0x0000000100057882 */ /* 0x000fe20000000000 */
[----:B------:R-:W-:Y:S02]  /*01e0*/  UMOV UR6, 0xa ;  /* 0x0000000a00067882 */ /* 0x000fe40000000000 */
[----:B------:R-:W-:-:S04]  /*01f0*/  UIADD3 UR6, -UR6, 0x100000, URZ ;  /* 0x0010000006067890 */ /* 0x000fc8000fffe13f */
[----:B------:R-:W-:Y:S02]  /*0200*/  USHF.L.U32 UR7, UR6, 0xb, URZ ;  /* 0x0000000b06077899 */ /* 0x000fe4000800063f */
[----:B------:R-:W-:Y:S02]  /*0210*/  USHF.L.U32 UR6, UR6, 0x1, URZ ;  /* 0x0000000106067899 */ /* 0x000fe4000800063f */
[----:B0-----:R-:W-:Y:S02]  /*0220*/  ULEA UR8, UR8, UR4, 0x18 ;  /* 0x0000000408087291 */ /* 0x001fe4000f8ec03f */
[----:B------:R-:W-:-:S04]  /*0230*/  UIADD3 UR4, -UR5, 0x100000, URZ ;  /* 0x0010000005047890 */ /* 0x000fc8000fffe13f */
[----:B------:R-:W-:Y:S02]  /*0240*/  USHF.L.U32 UR5, UR4, 0xb, URZ ;  /* 0x0000000b04057899 */ /* 0x000fe4000800063f */
[----:B------:R-:W-:Y:S01]  /*0250*/  USHF.L.U32 UR4, UR4, 0x1, URZ ;  /* 0x0000000104047899 */ /* 0x000fe2000800063f */
[----:B------:R-:W0:Y:S11]  /*0260*/  FENCE.VIEW.ASYNC.S ;  /* 0x00000000000073c6 */ /* 0x000e360000000000 */
[----:B0-----:R0:W1:Y:S01]  /*0270*/  SYNCS.EXCH.64 URZ, [UR8], UR4 ;  /* 0x00000004083f75b2 */ /* 0x0010620008000100 */
[----:B------:R0:W2:Y:S01]  /*0280*/  SYNCS.EXCH.64 URZ, [UR8+0x58], UR6 ;  /* 0x00005806083f75b2 */ /* 0x0000a20008000100 */
[----:B------:R0:W3:Y:S01]  /*0290*/  SYNCS.EXCH.64 URZ, [UR8+0x8], UR4 ;  /* 0x00000804083f75b2 */ /* 0x0000e20008000100 */
[----:B------:R0:W4:Y:S01]  /*02a0*/  SYNCS.EXCH.64 URZ, [UR8+0x60], UR6 ;  /* 0x00006006083f75b2 */ /* 0x0001220008000100 */
[----:B------:R0:W0:Y:S01]  /*02b0*/  SYNCS.EXCH.64 URZ, [UR8+0x10], UR4 ;  /* 0x00001004083f75b2 */ /* 0x0000220008000100 */
        /* <DEDUP_REMOVED lines=17> */
[----:B------:R-:W-:Y:S01]  /*03d0*/  NOP ;  /* 0x0000000000007918 */ /* 0x000fe20000000000 */
.L_x_3:
[----:B0-----:R-:W-:Y:S05]  /*03e0*/  BSYNC B0 ;  /* 0x0000000000007941 */ /* 0x001fea0003800000 */
.L_x_2:
[----:B------:R-:W0:Y:S01]  /*03f0*/  S2UR UR8, SR_CTAID.X ;  /* 0x00000000000879c3 */ /* 0x000e220000002500 */
[----:B------:R-:W-:Y:S01]  /*0400*/  LOP3.LUT R7, R7, 0xffffff80, RZ, 0xc0, !PT ;  /* 0xffffff8007077812 */ /* 0x000fe200078ec0ff */
[----:B------:R-:W5:Y:S01]  /*0410*/  SHFL.IDX PT, R0, R0, RZ, 0x1f ;  /* 0x00001fff00007589 */ /* 0x000f6200000e0000 */
[----:B------:R-:W-:Y:S01]  /*0420*/  SHF.R.S32.HI R10, RZ, 0x1f, R5 ;  /* 0x0000001fff0a7819 */ /* 0x000fe20000011405 */
[----:B------:R-:W-:Y:S01]  /*0430*/  ULDC UR4, c[0x0][0x150] ;  /* 0x0000540000047ab9 */ /* 0x000fe20000000800 */
[----:B------:R-:W-:Y:S01]  /*0440*/  ELECT P0, URZ, PT ;  /* 0x00000000003f782f */ /* 0x000fe20003800000 */
[----:B------:R-:W-:Y:S01]  /*0450*/  IMAD.IADD R9, R94, 0x1, -R7 ;  /* 0x000000015e097824 */ /* 0x000fe200078e0a07 */
[----:B------:R-:W-:Y:S01]  /*0460*/  LEA.HI R10, R10, R5, RZ, 0x2 ;  /* 0x000000050a0a7211 */ /* 0x000fe200078f10ff */
[----:B------:R-:W1:Y:S01]  /*0470*/  LDC R12, c[0x0][0x144] ;  /* 0x00005100ff0c7b82 */ /* 0x000e620000000800 */
[----:B------:R-:W-:Y:S01]  /*0480*/  NOP ;  /* 0x0000000000007918 */ /* 0x000fe20000000000 */
[----:B------:R-:W-:Y:S01]  /*0490*/  NOP ;  /* 0x0000000000007918 */ /* 0x000fe20000000000 */
[----:B------:R-:W-:Y:S01]  /*04a0*/  SHF.R.S32.HI R4, RZ, 0x1f, R9 ;  /* 0x0000001fff047819 */ /* 0x000fe20000011409 */
[----:B------:R-:W-:Y:S01]  /*04b0*/  IMAD.MOV.U32 R22, RZ, RZ, 0x1 ;  /* 0x00000001ff167424 */ /* 0x000fe200078e00ff */
[----:B------:R-:W-:-:S02]  /*04c0*/  LOP3.LUT R10, R10, 0x3ffffffc, RZ, 0xc0, !PT ;  /* 0x3ffffffc0a0a7812 */ /* 0x000fc400078ec0ff */
[----:B------:R-:W-:Y:S01]  /*04d0*/  LEA.HI R4, R4, R9, RZ, 0x3 ;  /* 0x0000000904047211 */ /* 0x000fe200078f18ff */
[----:B------:R-:W2:Y:S01]  /*04e0*/  LDC R13, c[0x0][0x140] ;  /* 0x00005000ff0d7b82 */ /* 0x000ea20000000800 */
[----:B------:R-:W-:Y:S01]  /*04f0*/  ISETP.NE.AND P3, PT, R2, RZ, PT ;  /* 0x000000ff0200720c */ /* 0x000fe20003f65270 */
[----:B------:R-:W-:Y:S01]  /*0500*/  IMAD.IADD R10, R5, 0x1, -R10 ;  /* 0x00000001050a7824 */ /* 0x000fe200078e0a0a */
[--C-:B------:R-:W-:Y:S02]  /*0510*/  SHF.R.S32.HI R6, RZ, 0x3, R4.reuse ;  /* 0x00000003ff067819 */ /* 0x100fe40000011404 */
[----:B------:R-:W-:Y:S02]  /*0520*/  SHF.R.S32.HI R7, RZ, 0x1f, R4 ;  /* 0x0000001fff077819 */ /* 0x000fe40000011404 */
[----:B------:R-:W3:Y:S01]  /*0530*/  S2R R4, SR_CTAID.Y ;  /* 0x0000000000047919 */ /* 0x000ee20000002600 */
[----:B0-----:R-:W-:Y:S02]  /*0540*/  I2FP.F32.U32 R11, UR8 ;  /* 0x00000008000b7c45 */ /* 0x001fe40008201000 */
[----:B------:R-:W-:-:S02]  /*0550*/  LEA.HI R7, R7, R6, RZ, 0x2 ;  /* 0x0000000607077211 */ /* 0x000fc400078f10ff */
[----:B-----5:R-:W-:Y:S01]  /*0560*/  ISETP.NE.OR P0, PT, R0, RZ, !P0 ;  /* 0x000000ff0000720c */ /* 0x020fe20004705670 */
[----:B------:R-:W-:Y:S01]  /*0570*/  FMUL R11, R11, UR4 ;  /* 0x000000040b0b7c20 */ /* 0x000fe20008400000 */
[----:B------:R-:W-:Y:S01]  /*0580*/  LOP3.LUT R7, R7, 0xfffffffc, RZ, 0xc0, !PT ;  /* 0xfffffffc07077812 */ /* 0x000fe200078ec0ff */
[----:B------:R-:W-:Y:S01]  /*0590*/  ULDC UR4, c[0x0][0x154] ;  /* 0x0000550000047ab9 */ /* 0x000fe20000000800 */
[----:B------:R-:W-:-:S03]  /*05a0*/  SHF.R.S32.HI R0, RZ, 0x1f, R3 ;  /* 0x0000001fff007819 */ /* 0x000fc60000011403 */
[----:B------:R-:W0:Y:S01]  /*05b0*/  F2I.U32.TRUNC.NTZ R11, R11 ;  /* 0x0000000b000b7305 */ /* 0x000e22000020f000 */
[----:B------:R-:W-:Y:S01]  /*05c0*/  IMAD.IADD R7, R6, 0x1, -R7 ;  /* 0x0000000106077824 */ /* 0x000fe200078e0a07 */
[----:B------:R-:W-:-:S03]  /*05d0*/  LEA.HI R0, R0, R3, RZ, 0x2 ;  /* 0x0000000300007211 */ /* 0x000fc600078f10ff */
[----:B------:R-:W-:Y:S01]  /*05e0*/  IMAD R10, R10, 0x4, R7 ;  /* 0x000000040a0a7824 */ /* 0x000fe200078e0207 */
[----:B------:R-:W-:Y:S01]  /*05f0*/  VOTEU.ALL UP0, P0 ;  /* 0x00000000003f7886 */ /* 0x000fe20000000000 */
[----:B------:R-:W-:Y:S01]  /*0600*/  LOP3.LUT R0, R0, 0xfffffffc, RZ, 0xc0, !PT ;  /* 0xfffffffc00007812 */ /* 0x000fe200078ec0ff */
[----:B------:R-:W-:Y:S01]  /*0610*/  VOTEU.ALL UP1, P0 ;  /* 0x00000000003f7886 */ /* 0x000fe20000020000 */
[C---:B------:R-:W-:Y:S01]  /*0620*/  IMAD.SHL.U32 R19, R10.reuse, 0x4, RZ ;  /* 0x000000040a137824 */ /* 0x040fe200078e00ff */
[----:B------:R-:W-:Y:S01]  /*0630*/  SHF.R.S32.HI R7, RZ, 0x1f, R10 ;  /* 0x0000001fff077819 */ /* 0x000fe2000001140a */
[----:B------:R-:W5:Y:S01]  /*0640*/  @!UP0 S2UR UR7, SR_CgaCtaId ;  /* 0x00000000000789c3 */ /* 0x000f620000008800 */
[----:B------:R-:W-:Y:S01]  /*0650*/  IMAD.IADD R3, R3, 0x1, -R0 ;  /* 0x0000000103037824 */ /* 0x000fe200078e0a00 */
[----:B------:R-:W-:Y:S01]  /*0660*/  @!UP0 UMOV UR6, 0x400 ;  /* 0x0000040000068882 */ /* 0x000fe20000000000 */
[----:B------:R-:W-:Y:S01]  /*0670*/  LEA.HI R7, R7, R10, RZ, 0x2 ;  /* 0x0000000a07077211 */ /* 0x000fe200078f10ff */
[----:B0-----:R-:W-:Y:S01]  /*0680*/  IMAD.MOV R15, RZ, RZ, -R11 ;  /* 0x000000ffff0f7224 */ /* 0x001fe200078e0a0b */
[----:B------:R-:W-:-:S02]  /*0690*/  LOP3.LUT R19, R10, 0xc, R19, 0x78, !PT ;  /* 0x0000000c0a137812 */ /* 0x000fc400078e7813 */
[----:B------:R-:W-:Y:S01]  /*06a0*/  LOP3.LUT R11, R7, 0xfffffffc, RZ, 0xc0, !PT ;  /* 0xfffffffc070b7812 */ /* 0x000fe200078ec0ff */
[----:B-1----:R-:W-:Y:S01]  /*06b0*/  IMAD R6, R12, R15, UR8 ;  /* 0x000000080c067e24 */ /* 0x002fe2000f8e020f */
[----:B---3--:R-:W-:Y:S01]  /*06c0*/  I2FP.F32.U32 R12, R4 ;  /* 0x00000004000c7245 */ /* 0x008fe20000201000 */
[----:B------:R-:W0:Y:S01]  /*06d0*/  LDC R7, c[0x0][0x148] ;  /* 0x00005200ff077b82 */ /* 0x000e220000000800 */
[----:B------:R-:W-:Y:S01]  /*06e0*/  ISETP.NE.AND P1, PT, R3, 0x3, PT ;  /* 0x000000030300780c */ /* 0x000fe20003f25270 */
[----:B------:R-:W-:Y:S01]  /*06f0*/  IMAD.IADD R11, R10, 0x1, -R11 ;  /* 0x000000010a0b7824 */ /* 0x000fe200078e0a0b */
[----:B--2---:R-:W-:Y:S01]  /*0700*/  ISETP.EQ.U32.AND P2, PT, R13, 0x1, PT ;  /* 0x000000010d00780c */ /* 0x004fe20003f42070 */
[----:B------:R-:W-:Y:S01]  /*0710*/  FMUL R12, R12, UR4 ;  /* 0x000000040c0c7c20 */ /* 0x000fe20008400000 */
[----:B------:R-:W-:Y:S01]  /*0720*/  UMOV UR4, 0x20 ;  /* 0x0000002000047882 */ /* 0x000fe20000000000 */
[----:B------:R-:W-:Y:S01]  /*0730*/  ISETP.EQ.OR P1, PT, R3, RZ, !P1 ;  /* 0x000000ff0300720c */ /* 0x000fe20004f22670 */
[----:B------:R-:W-:-:S04]  /*0740*/  @!UP0 UIADD3 UR4, -UR4, 0x100000, URZ ;  /* 0x0010000004048890 */ /* 0x000fc8000fffe13f */
[----:B------:R-:W-:Y:S02]  /*0750*/  @!UP0 USHF.L.U32 UR5, UR4, 0xb, URZ ;  /* 0x0000000b04058899 */ /* 0x000fe4000800063f */
[----:B------:R-:W-:Y:S01]  /*0760*/  @!UP0 USHF.L.U32 UR4, UR4, 0x1, URZ ;  /* 0x0000000104048899 */ /* 0x000fe2000800063f */
[----:B------:R-:W-:Y:S01]  /*0770*/  ISETP.NE.AND P4, PT, R11, R6, PT ;  /* 0x000000060b00720c */ /* 0x000fe20003f85270 */
[----:B------:R-:W1:Y:S01]  /*0780*/  F2I.U32.TRUNC.NTZ R12, R12 ;  /* 0x0000000c000c7305 */ /* 0x000e62000020f000 */
[----:B------:R-:W-:Y:S01]  /*0790*/  ISETP.EQ.AND P1, PT, R2, RZ, P1 ;  /* 0x000000ff0200720c */ /* 0x000fe20000f22270 */
[----:B-----5:R-:W-:-:S03]  /*07a0*/  @!UP0 ULEA UR6, UR7, UR6, 0x18 ;  /* 0x0000000607068291 */ /* 0x020fc6000f8ec03f */
[----:B------:R-:W-:Y:S01]  /*07b0*/  SEL R18, RZ, 0x1, !P1 ;  /* 0x00000001ff127807 */ /* 0x000fe20004800000 */
[----:B------:R-:W-:Y:S01]  /*07c0*/  VOTEU.ALL UP0, P0 ;  /* 0x00000000003f7886 */ /* 0x000fe20000000000 */
[----:B------:R-:W-:-:S05]  /*07d0*/  LOP3.LUT P0, RZ, R9, 0x7, RZ, 0xc0, !PT ;  /* 0x0000000709ff7812 */ /* 0x000fca000780c0ff */
[----:B------:R-:W-:Y:S02]  /*07e0*/  @P4 SHF.R.S32.HI R0, RZ, 0x1f, R19 ;  /* 0x0000001fff004819 */ /* 0x000fe40000011413 */
[----:B------:R-:W-:Y:S01]  /*07f0*/  ISETP.LT.U32.AND P0, PT, R19, 0x8, !P0 ;  /* 0x000000081300780c */ /* 0x000fe20004701070 */
[----:B-1----:R-:W-:Y:S01]  /*0800*/  IMAD.MOV R21, RZ, RZ, -R12 ;  /* 0x000000ffff157224 */ /* 0x002fe200078e0a0c */
[----:B------:R-:W-:Y:S01]  /*0810*/  @P4 LEA.HI R0, R0, R19, RZ, 0x2 ;  /* 0x0000001300004211 */ /* 0x000fe200078f10ff */
[----:B------:R-:W-:Y:S01]  /*0820*/  VIADD R12, R2, 0xffffffff ;  /* 0xffffffff020c7836 */ /* 0x000fe20000000000 */
[----:B------:R-:W1:Y:S02]  /*0830*/  FENCE.VIEW.ASYNC.S ;  /* 0x00000000000073c6 */ /* 0x000e640000000000 */
[----:B-1----:R1:W2:Y:S01]  /*0840*/  @!UP0 SYNCS.EXCH.64 URZ, [UR6+0xc0], UR4 ;  /* 0x0000c004063f85b2 */ /* 0x0022a20008000100 */
[----:B0-----:R-:W-:Y:S01]  /*0850*/  IMAD R11, R7, R21, R4 ;  /* 0x00000015070b7224 */ /* 0x001fe200078e0204 */
[----:B------:R-:W-:-:S02]  /*0860*/  @P4 SHF.R.S32.HI R0, RZ, 0x2, R0 ;  /* 0x00000002ff004819 */ /* 0x000fc40000011400 */
[----:B------:R-:W-:Y:S02]  /*0870*/  ISETP.GE.U32.AND P6, PT, R12, 0x2, PT ;  /* 0x000000020c00780c */ /* 0x000fe40003fc6070 */
[----:B------:R-:W-:Y:S02]  /*0880*/  @P4 ISETP.NE.AND P5, PT, R0, R11, PT ;  /* 0x0000000b0000420c */ /* 0x000fe40003fa5270 */
[----:B------:R-:W-:Y:S02]  /*0890*/  SEL R9, RZ, 0x1, !P0 ;  /* 0x00000001ff097807 */ /* 0x000fe40004000000 */
[----:B------:R-:W-:Y:S02]  /*08a0*/  @P4 SEL R22, RZ, 0x1, P5 ;  /* 0x00000001ff164807 */ /* 0x000fe40002800000 */
[----:B------:R-:W-:Y:S02]  /*08b0*/  LOP3.LUT R0, R94, 0x7f, RZ, 0xc0, !PT ;  /* 0x0000007f5e007812 */ /* 0x000fe400078ec0ff */
[----:B------:R-:W-:Y:S01]  /*08c0*/  LOP3.LUT R22, R22, R9, RZ, 0xc0, !PT ;  /* 0x0000000916167212 */ /* 0x000fe200078ec0ff */
[----:B------:R1:W0:Y:S01]  /*08d0*/  @!UP1 SYNCS.EXCH.64 URZ, [UR6+0xc8], UR4 ;  /* 0x0000c804063f95b2 */ /* 0x0002220008000100 */
[----:B------:R-:W-:Y:S01]  /*08e0*/  SEL R18, R18, 0x2, P6 ;  /* 0x0000000212127807 */ /* 0x000fe20003000000 */
[----:B------:R-:W-:Y:S01]  /*08f0*/  NOP ;  /* 0x0000000000007918 */ /* 0x000fe20000000000 */
[----:B-12---:R-:W-:Y:S05]  /*0900*/  @!P2 BRA `(.L_x_4) ;  /* 0x000000000008a947 */ /* 0x006fea0003800000 */
[----:B0---4-:R-:W-:Y:S01]  /*0910*/  UCGABAR_ARV ;  /* 0x00000000000079c7 */ /* 0x011fe20008000000 */
[----:B------:R-:W-:Y:S05]  /*0920*/  BRA `(.L_x_5) ;  /* 0x0000000000047947 */ /* 0x000fea0003800000 */
.L_x_4:
[----:B0---4-:R-:W-:Y:S01]  /*0930*/  NOP ;  /* 0x0000000000007918 */ /* 0x011fe20000000000 */
.L_x_5:
[----:B------:R-:W0:Y:S01]  /*0940*/  LDC R2, c[0x0][0x65c] ;  /* 0x00019700ff027b82 */ /* 0x000e220000000800 */
[----:B------:R-:W-:Y:S02]  /*0950*/  IMAD.U32 R10, RZ, RZ, UR8 ;  /* 0x00000008ff0a7e24 */ /* 0x000fe4000f8e00ff */
[----:B------:R-:W-:Y:S01]  /*0960*/  IMAD.MOV.U32 R11, RZ, RZ, RZ ;  /* 0x000000ffff0b7224 */ /* 0x000fe200078e00ff */
[----:B0-----:R-:W-:-:S04]  /*0970*/  ISETP.NE.AND P1, PT, R2, 0x1, PT ;  /* 0x000000010200780c */ /* 0x001fc80003f25270 */
[----:B------:R-:W-:-:S09]  /*0980*/  P2R R5, PR, RZ, 0x2 ;  /* 0x00000002ff057803 */ /* 0x000fd20000000000 */
[----:B------:R-:W0:Y:S01]  /*0990*/  @P1 LDC R17, c[0x0][0x10] ;  /* 0x00000400ff111b82 */ /* 0x000e220000000800 */
[----:B------:R-:W-:Y:S02]  /*09a0*/  @P1 IMAD.MOV.U32 R5, RZ, RZ, RZ ;  /* 0x000000ffff051224 */ /* 0x000fe400078e00ff */
[----:B------:R-:W-:-:S05]  /*09b0*/  @P1 IMAD.MOV.U32 R13, RZ, RZ, RZ ;  /* 0x000000ffff0d1224 */ /* 0x000fca00078e00ff */
[----:B------:R-:W1:Y:S01]  /*09c0*/  @!P1 LDC R9, c[0x0][0xc] ;  /* 0x00000300ff099b82 */ /* 0x000e620000000800 */
[----:B------:R-:W-:Y:S01]  /*09d0*/  ULDC UR4, c[0x0][0xc] ;  /* 0x0000030000047ab9 */ /* 0x000fe20000000800 */
[----:B------:R-:W-:Y:S01]  /*09e0*/  ULDC UR5, c[0x0][0x10] ;  /* 0x0000040000057ab9 */ /* 0x000fe20000000800 */
[----:B------:R-:W-:Y:S01]  /*09f0*/  ULDC UR6, c[0x0][0x14] ;  /* 0x0000050000067ab9 */ /* 0x000fe20000000800 */
[----:B------:R-:W-:-:S04]  /*0a00*/  UIMAD.WIDE.U32 UR4, UR4, UR5, URZ ;  /* 0x00000005040472a5 */ /* 0x000fc8000f8e003f */
[----:B------:R-:W-:Y:S02]  /*0a10*/  UIMAD.WIDE.U32 UR36, UR4, UR6, URZ ;  /* 0x00000006042472a5 */ /* 0x000fe4000f8e003f */
[----:B------:R-:W-:-:S04]  /*0a20*/  UIMAD UR42, UR5, UR6, URZ ;  /* 0x00000006052a72a4 */ /* 0x000fc8000f8e023f */
[----:B------:R-:W-:Y:S01]  /*0a30*/  UIADD3 UR42, UR37, UR42, URZ ;  /* 0x0000002a252a7290 */ /* 0x000fe2000fffe03f */
[----:B0-----:R-:W-:-:S04]  /*0a40*/  @P1 IMAD.WIDE.U32 R16, R17, UR8, R4 ;  /* 0x0000000811101c25 */ /* 0x001fc8000f8e0004 */
[----:B------:R-:W-:Y:S02]  /*0a50*/  @P1 IMAD.IADD R17, R17, 0x1, R13 ;  /* 0x0000000111111824 */ /* 0x000fe400078e020d */
[----:B-1----:R-:W-:-:S04]  /*0a60*/  @!P1 IMAD.WIDE.U32 R10, R4, R9, R10 ;  /* 0x00000009040a9225 */ /* 0x002fc800078e000a */
[----:B------:R-:W-:Y:S02]  /*0a70*/  @!P1 IMAD.MOV.U32 R16, RZ, RZ, R10 ;  /* 0x000000ffff109224 */ /* 0x000fe400078e000a */
[----:B------:R-:W-:Y:S01]  /*0a80*/  @!P1 IMAD.MOV.U32 R17, RZ, RZ, R11 ;  /* 0x000000ffff119224 */ /* 0x000fe200078e000b */
[----:B------:R-:W-:Y:S06]  /*0a90*/  @!P2 BRA `(.L_x_6) ;  /* 0x00000000000ca947 */ /* 0x000fec0003800000 */
[----:B------:R-:W-:Y:S01]  /*0aa0*/  UCGABAR_WAIT ;  /* 0x0000000000007dc7 */ /* 0x000fe20008000000 */
[----:B------:R-:W-:Y:S01]  /*0ab0*/  CCTL.IVALL ;  /* 0x00000000ff00798f */ /* 0x000fe20002000000 */
[----:B------:R-:W-:Y:S05]  /*0ac0*/  BRA `(.L_x_7) ;  /* 0x0000000000047947 */ /* 0x000fea0003800000 */
.L_x_6:
[----:B------:R-:W-:Y:S06]  /*0ad0*/  BAR.SYNC.DEFER_BLOCKING 0x0 ;  /* 0x0000000000007b1d */ /* 0x000fec0000010000 */
.L_x_7:
[----:B------:R-:W-:Y:S05]  /*0ae0*/  @!P3 BRA `(.L_x_8) ;  /* 0x000000500054b947 */ /* 0x000fea0003800000 */
[----:B------:R-:W-:-:S13]  /*0af0*/  ISETP.GT.U32.AND P0, PT, R12, 0x1, PT ;  /* 0x000000010c00780c */ /* 0x000fda0003f04070 */
[----:B------:R-:W-:Y:S05]  /*0b00*/  @P0 EXIT ;  /* 0x000000000000094d */ /* 0x000fea0003800000 */
[----:B------:R-:W-:Y:S01]  /*0b10*/  ULDC.64 UR4, c[0x0][0x650] ;  /* 0x0001940000047ab9 */ /* 0x000fe20000000a00 */
[----:B------:R-:W-:Y:S01]  /*0b20*/  PRMT R3, RZ, 0x7610, R3 ;  /* 0x00007610ff037816 */ /* 0x000fe20000000003 */
[----:B------:R-:W-:Y:S01]  /*0b30*/  IMAD.MOV.U32 R99, RZ, RZ, -0x1 ;  /* 0xffffffffff637424 */ /* 0x000fe200078e00ff */
[----:B------:R-:W-:Y:S01]  /*0b40*/  ISETP.GE.U32.AND P0, PT, R16, UR4, PT ;  /* 0x0000000410007c0c */ /* 0x000fe2000bf06070 */
[----:B------:R-:W-:Y:S02]  /*0b50*/  IMAD.MOV.U32 R100, RZ, RZ, -0x1 ;  /* 0xffffffffff647424 */ /* 0x000fe400078e00ff */
[----:B------:R-:W-:Y:S01]  /*0b60*/  IMAD.MOV.U32 R23, RZ, RZ, -0x1 ;  /* 0xffffffffff177424 */ /* 0x000fe200078e00ff */
[----:B------:R-:W-:-:S13]  /*0b70*/  ISETP.GE.U32.AND.EX P0, PT, R17, UR5, PT, P0 ;  /* 0x0000000511007c0c */ /* 0x000fda000bf06100 */
[----:B------:R-:W-:Y:S05]  /*0b80*/  @P0 BRA `(.L_x_9) ;  /* 0x00000004002c0947 */ /* 0x000fea0003800000 */
[----:B------:R-:W0:Y:S01]  /*0b90*/  LDC.64 R24, c[0x0][0x628] ;  /* 0x00018a00ff187b82 */ /* 0x000e220000000a00 */
[----:B------:R-:W-:Y:S02]  /*0ba0*/  IMAD.MOV.U32 R10, RZ, RZ, R16 ;  /* 0x000000ffff0a7224 */ /* 0x000fe400078e0010 */
[----:B------:R-:W-:-:S05]  /*0bb0*/  IMAD.MOV.U32 R11, RZ, RZ, R17 ;  /* 0x000000ffff0b7224 */ /* 0x000fca00078e0011 */
[----:B------:R-:W1:Y:S08]  /*0bc0*/  LDC R20, c[0x0][0x630] ;  /* 0x00018c00ff147b82 */ /* 0x000e700000000800 */
[----:B------:R-:W2:Y:S01]  /*0bd0*/  LDC.64 R26, c[0x0][0x620] ;  /* 0x00018800ff1a7b82 */ /* 0x000ea20000000a00 */
[----:B0-----:R-:W-:-:S04]  /*0be0*/  ISETP.NE.U32.AND P0, PT, R24, RZ, PT ;  /* 0x000000ff1800720c */ /* 0x001fc80003f05070 */
[----:B------:R-:W-:-:S13]  /*0bf0*/  ISETP.NE.AND.EX P0, PT, R25, RZ, PT, P0 ;  /* 0x000000ff1900720c */ /* 0x000fda0003f05300 */
[----:B-12---:R-:W-:Y:S05]  /*0c00*/  @!P0 BRA `(.L_x_10) ;  /* 0x0000000000288947 */ /* 0x006fea0003800000 */
[----:B------:R-:W0:Y:S02]  /*0c10*/  LDC R3, c[0x0][0x634] ;  /* 0x00018d00ff037b82 */ /* 0x000e240000000800 */
[----:B0-----:R-:W-:-:S05]  /*0c20*/  IADD3 R3, P0, R16, R3, RZ ;  /* 0x0000000310037210 */ /* 0x001fca0007f1e0ff */
[----:B------:R-:W-:-:S04]  /*0c30*/  IMAD.X R9, RZ, RZ, R17, P0 ;  /* 0x000000ffff097224 */ /* 0x000fc800000e0611 */
[----:B------:R-:W-:-:S04]  /*0c40*/  IMAD.WIDE.U32 R10, R9, R24, RZ ;  /* 0x00000018090a7225 */ /* 0x000fc800078e00ff */
[----:B------:R-:W-:-:S04]  /*0c50*/  IMAD.WIDE.U32 R12, P0, R3, R25, R10 ;  /* 0x00000019030c7225 */ /* 0x000fc8000780000a */
[----:B------:R-:W-:-:S04]  /*0c60*/  IMAD.WIDE.U32 R10, R3, R24, RZ ;  /* 0x00000018030a7225 */ /* 0x000fc800078e00ff */
[----:B------:R-:W-:Y:S01]  /*0c70*/  IMAD.X R15, RZ, RZ, RZ, P0 ;  /* 0x000000ffff0f7224 */ /* 0x000fe200000e06ff */
[----:B------:R-:W-:Y:S01]  /*0c80*/  IADD3 RZ, P0, R11, R12, RZ ;  /* 0x0000000c0bff7210 */ /* 0x000fe20007f1e0ff */
[----:B------:R-:W-:-:S04]  /*0c90*/  IMAD.MOV.U32 R14, RZ, RZ, R13 ;  /* 0x000000ffff0e7224 */ /* 0x000fc800078e000d */
[----:B------:R-:W-:-:S08]  /*0ca0*/  IMAD.WIDE.U32.X R10, R9, R25, R14, P0 ;  /* 0x00000019090a7225 */ /* 0x000fd000000e040e */
.L_x_10:
[----:B------:R-:W0:Y:S01]  /*0cb0*/  LDC.64 R30, c[0x0][0x640] ;  /* 0x00019000ff1e7b82 */ /* 0x000e220000000a00 */
[-CC-:B------:R-:W-:Y:S02]  /*0cc0*/  SHF.R.U64 R25, R10, R20.reuse, R11.reuse ;  /* 0x000000140a197219 */ /* 0x180fe4000000120b */
[----:B------:R-:W-:Y:S02]  /*0cd0*/  SHF.R.U32.HI R3, RZ, R20, R11 ;  /* 0x00000014ff037219 */ /* 0x000fe4000001160b */
[----:B------:R-:W-:-:S03]  /*0ce0*/  IADD3 R5, P0, RZ, -R25, RZ ;  /* 0x80000019ff057210 */ /* 0x000fc60007f1e0ff */
[----:B------:R-:W1:Y:S02]  /*0cf0*/  LDC R24, c[0x0][0x618] ;  /* 0x00018600ff187b82 */ /* 0x000e640000000800 */
[----:B------:R-:W-:Y:S02]  /*0d00*/  IMAD.X R3, RZ, RZ, ~R3, P0 ;  /* 0x000000ffff037224 */ /* 0x000fe400000e0e03 */
[----:B------:R-:W-:-:S04]  /*0d10*/  IMAD.WIDE.U32 R10, R5, R26, R16 ;  /* 0x0000001a050a7225 */ /* 0x000fc800078e0010 */
[----:B------:R-:W2:Y:S01]  /*0d20*/  LDC R20, c[0x0][0x608] ;  /* 0x00018200ff147b82 */ /* 0x000ea20000000800 */
[----:B------:R-:W-:Y:S02]  /*0d30*/  IMAD R12, R3, R26, RZ ;  /* 0x0000001a030c7224 */ /* 0x000fe400078e02ff */
[----:B------:R-:W-:Y:S02]  /*0d40*/  IMAD.MOV.U32 R3, RZ, RZ, -0x1 ;  /* 0xffffffffff037424 */ /* 0x000fe400078e00ff */
[----:B------:R-:W-:Y:S02]  /*0d50*/  IMAD R5, R5, R27, R12 ;  /* 0x0000001b05057224 */ /* 0x000fe400078e020c */
[----:B------:R-:W-:Y:S01]  /*0d60*/  IMAD R27, R7, R21, R4 ;  /* 0x00000015071b7224 */ /* 0x000fe200078e0204 */
[----:B------:R-:W3:Y:S01]  /*0d70*/  LDC R28, c[0x0][0x658] ;  /* 0x00019600ff1c7b82 */ /* 0x000ee20000000800 */
[----:B------:R-:W-:Y:S01]  /*0d80*/  IMAD.IADD R5, R11, 0x1, R5 ;  /* 0x000000010b057824 */ /* 0x000fe200078e0205 */
[----:B0-----:R-:W-:Y:S01]  /*0d90*/  ISETP.NE.U32.AND P0, PT, R30, RZ, PT ;  /* 0x000000ff1e00720c */ /* 0x001fe20003f05070 */
[----:B------:R-:W-:-:S03]  /*0da0*/  IMAD.MOV.U32 R21, RZ, RZ, 0x1 ;  /* 0x00000001ff157424 */ /* 0x000fc600078e00ff */
[----:B------:R-:W-:Y:S02]  /*0db0*/  ISETP.NE.AND.EX P0, PT, R31, RZ, PT, P0 ;  /* 0x000000ff1f00720c */ /* 0x000fe40003f05300 */
[----:B------:R-:W0:Y:S01]  /*0dc0*/  LDC R26, c[0x0][0x600] ;  /* 0x00018000ff1a7b82 */ /* 0x000e220000000800 */
[-CC-:B-1----:R-:W-:Y:S02]  /*0dd0*/  SHF.R.U64 R14, R10, R24.reuse, R5.reuse ;  /* 0x000000180a0e7219 */ /* 0x182fe40000001205 */
[----:B------:R-:W-:-:S05]  /*0de0*/  SHF.R.U32.HI R5, RZ, R24, R5 ;  /* 0x00000018ff057219 */ /* 0x000fca0000011605 */
[----:B------:R-:W1:Y:S01]  /*0df0*/  LDC R15, c[0x0][0x648] ;  /* 0x00019200ff0f7b82 */ /* 0x000e620000000800 */
[-CC-:B--2---:R-:W-:Y:S02]  /*0e00*/  SHF.R.U64 R24, R14, R20.reuse, R5.reuse ;  /* 0x000000140e187219 */ /* 0x184fe40000001205 */
[----:B------:R-:W-:-:S05]  /*0e10*/  SHF.R.U32.HI R5, RZ, R20, R5 ;  /* 0x00000014ff057219 */ /* 0x000fca0000011605 */
[----:B------:R-:W2:Y:S01]  /*0e20*/  LDC R32, c[0x0][0x638] ;  /* 0x00018e00ff207b82 */ /* 0x000ea20000000800 */
[-CC-:B---3--:R-:W-:Y:S02]  /*0e30*/  SHF.R.U64 R20, R24, R28.reuse, R5.reuse ;  /* 0x0000001c18147219 */ /* 0x188fe40000001205 */
[-C--:B------:R-:W-:Y:S02]  /*0e40*/  SHF.L.U32 R3, R3, R28.reuse, RZ ;  /* 0x0000001c03037219 */ /* 0x080fe400000006ff */
[----:B------:R-:W-:Y:S01]  /*0e50*/  SHF.R.U32.HI R5, RZ, R28, R5 ;  /* 0x0000001cff057219 */ /* 0x000fe20000011605 */
[----:B------:R-:W-:Y:S01]  /*0e60*/  IMAD.MOV.U32 R4, RZ, RZ, R20 ;  /* 0x000000ffff047224 */ /* 0x000fe200078e0014 */
[----:B------:R-:W-:Y:S01]  /*0e70*/  LOP3.LUT R7, RZ, R3, RZ, 0x33, !PT ;  /* 0x00000003ff077212 */ /* 0x000fe200078e33ff */
[----:B------:R-:W3:Y:S01]  /*0e80*/  LDC R23, c[0x0][0x610] ;  /* 0x00018400ff177b82 */ /* 0x000ee20000000800 */
[----:B------:R-:W-:Y:S05]  /*0e90*/  @!P0 BRA `(.L_x_11) ;  /* 0x0000000000288947 */ /* 0x000fea0003800000 */
[----:B------:R-:W4:Y:S02]  /*0ea0*/  LDC R3, c[0x0][0x64c] ;  /* 0x00019300ff037b82 */ /* 0x000f240000000800 */
[----:B----4-:R-:W-:-:S05]  /*0eb0*/  IADD3 R3, P0, R20, R3, RZ ;  /* 0x0000000314037210 */ /* 0x010fca0007f1e0ff */
        /* <DEDUP_REMOVED lines=8> */
.L_x_11:
[----:B-1----:R-:W-:Y:S02]  /*0f40*/  SHF.R.U64 R5, R4, R15, R5 ;  /* 0x0000000f04057219 */ /* 0x002fe40000001205 */
[----:B------:R-:W-:Y:S01]  /*0f50*/  LOP3.LUT R4, R24, R7, RZ, 0xc0, !PT ;  /* 0x0000000718047212 */ /* 0x000fe200078ec0ff */
[----:B0-----:R-:W-:Y:S01]  /*0f60*/  VIADD R7, R26, 0xffffffff ;  /* 0xffffffff1a077836 */ /* 0x001fe20000000000 */
[----:B------:R-:W-:Y:S01]  /*0f70*/  SHF.L.U32 R3, R21, R28, RZ ;  /* 0x0000001c15037219 */ /* 0x000fe200000006ff */
[----:B------:R-:W-:Y:S01]  /*0f80*/  IMAD.MOV R9, RZ, RZ, -R5 ;  /* 0x000000ffff097224 */ /* 0x000fe200078e0a05 */
[----:B------:R-:W-:Y:S02]  /*0f90*/  SEL R6, R6, R27, !P1 ;  /* 0x0000001b06067207 */ /* 0x000fe40004800000 */
[----:B------:R-:W-:Y:S01]  /*0fa0*/  LOP3.LUT R7, R14, R7, RZ, 0xc0, !PT ;  /* 0x000000070e077212 */ /* 0x000fe200078ec0ff */
[----:B------:R-:W-:Y:S02]  /*0fb0*/  IMAD R5, R3, R5, R4 ;  /* 0x0000000503057224 */ /* 0x000fe400078e0204 */
[----:B--2---:R-:W-:-:S02]  /*0fc0*/  IMAD R3, R9, R32, R20 ;  /* 0x0000002009037224 */ /* 0x004fc400078e0214 */
[----:B---3--:R-:W-:Y:S02]  /*0fd0*/  IMAD R6, R5, R23, R6 ;  /* 0x0000001705067224 */ /* 0x008fe400078e0206 */
[----:B------:R-:W-:Y:S02]  /*0fe0*/  IMAD R99, R3, R26, R7 ;  /* 0x0000001a03637224 */ /* 0x000fe400078e0207 */
[----:B------:R-:W-:Y:S02]  /*0ff0*/  IMAD.MOV.U32 R4, RZ, RZ, 0x1 ;  /* 0x00000001ff047424 */ /* 0x000fe400078e00ff */
[----:B------:R-:W-:Y:S01]  /*1000*/  IMAD.MOV.U32 R23, RZ, RZ, R25 ;  /* 0x000000ffff177224 */ /* 0x000fe200078e0019 */
[----:B------:R-:W-:Y:S02]  /*1010*/  SEL R100, R99, R6, !P1 ;  /* 0x0000000663647207 */ /* 0x000fe40004800000 */
[----:B------:R-:W-:Y:S02]  /*1020*/  PRMT R3, R4, 0x7610, R3 ;  /* 0x0000761004037816 */ /* 0x000fe40000000003 */
[----:B------:R-:W-:-:S07]  /*1030*/  SEL R99, R6, R99, !P1 ;  /* 0x0000006306637207 */ /* 0x000fce0004800000 */
.L_x_9:
[----:B------:R-:W-:-:S08]  /*1040*/  NOP ;  /* 0x0000000000007918 */ /* 0x000fd00000000000 */
[----:B------:R-:W0:Y:S02]  /*1050*/  USETMAXREG.TRY_ALLOC.CTAPOOL UP0, 0xe8 ;  /* 0x000000e8000079c8 */ /* 0x000e240008000600 */
[----:B0-----:R-:W-:-:S13]  /*1060*/  PLOP3.LUT P0, PT, PT, PT, UP0, 0x80, 0x0 ;  /* 0x000000000000781c */ /* 0x001fda0003f0f008 */
[----:B------:R-:W-:Y:S05]  /*1070*/  @!P0 BRA `(.L_x_9) ;  /* 0xfffffffc00f08947 */ /* 0x000fea000383ffff */
[----:B------:R-:W-:Y:S01]  /*1080*/  ULDC.64 UR4, c[0x0][0x598] ;  /* 0x0001660000047ab9 */ /* 0x000fe20000000a00 */
[----:B------:R-:W-:Y:S01]  /*1090*/  ULDC.64 UR38, c[0x0][0x208] ;  /* 0x0000820000267ab9 */ /* 0x000fe20000000a00 */
[----:B------:R-:W-:-:S04]  /*10a0*/  ISETP.NE.U32.AND P0, PT, RZ, UR4, PT ;  /* 0x00000004ff007c0c */ /* 0x000fc8000bf05070 */
[----:B------:R-:W-:-:S13]  /*10b0*/  ISETP.NE.AND.EX P0, PT, RZ, UR5, PT, P0 ;  /* 0x00000005ff007c0c */ /* 0x000fda000bf05300 */
[----:B------:R-:W-:Y:S05]  /*10c0*/  @!P0 BRA `(.L_x_12) ;  /* 0x00000000001c8947 */ /* 0x000fea0003800000 */
[----:B------:R-:W0:Y:S02]  /*10d0*/  LDC.64 R4, c[0x0][0x598] ;  /* 0x00016600ff047b82 */ /* 0x000e240000000a00 */
[----:B0-----:R-:W2:Y:S02]  /*10e0*/  LDG.E.64 R4, desc[UR38][R4.64] ;  /* 0x0000002604047981 */ /* 0x001ea4000c1e1b00 */
[----:B--2---:R-:W-:-:S04]  /*10f0*/  ISETP.NE.U32.AND P0, PT, R4, RZ, PT ;  /* 0x000000ff0400720c */ /* 0x004fc80003f05070 */
[----:B------:R-:W-:-:S13]  /*1100*/  ISETP.NE.AND.EX P0, PT, R5, RZ, PT, P0 ;  /* 0x000000ff0500720c */ /* 0x000fda0003f05300 */
[----:B------:R-:W-:Y:S05]  /*1110*/  @!P0 BRA `(.L_x_12) ;  /* 0x0000000000088947 */ /* 0x000fea0003800000 */
[----:B------:R0:W5:Y:S01]  /*1120*/  LD.E R90, desc[UR38][R4.64] ;  /* 0x00000026045a7980 */ /* 0x000162000c101900 */
[----:B------:R-:W-:Y:S05]  /*1130*/  BRA `(.L_x_13) ;  /* 0x0000000000247947 */ /* 0x000fea0003800000 */
.L_x_12:
[----:B------:R-:W-:Y:S02]  /*1140*/  ULDC.64 UR4, c[0x0][0x588] ;  /* 0x0001620000047ab9 */ /* 0x000fe40000000a00 */
[----:B------:R-:W-:-:S04]  /*1150*/  ISETP.NE.U32.AND P0, PT, RZ, UR4, PT ;  /* 0x00000004ff007c0c */ /* 0x000fc8000bf05070 */
[----:B------:R-:W-:-:S13]  /*1160*/  ISETP.NE.AND.EX P0, PT, RZ, UR5, PT, P0 ;  /* 0x00000005ff007c0c */ /* 0x000fda000bf05300 */
[----:B------:R-:W-:Y:S05]  /*1170*/  @!P0 BRA `(.L_x_14) ;  /* 0x00000000000c8947 */ /* 0x000fea0003800000 */
[----:B------:R-:W0:Y:S02]  /*1180*/  LDC.64 R90, c[0x0][0x588] ;  /* 0x00016200ff5a7b82 */ /* 0x000e240000000a00 */
[----:B0-----:R1:W5:Y:S01]  /*1190*/  LDG.E R90, desc[UR38][R90.64] ;  /* 0x000000265a5a7981 */ /* 0x001362000c1e1900 */
[----:B------:R-:W-:Y:S05]  /*11a0*/  BRA `(.L_x_13) ;  /* 0x0000000000087947 */ /* 0x000fea0003800000 */
.L_x_14:
[----:B------:R-:W-:Y:S02]  /*11b0*/  ULDC UR4, c[0x0][0x580] ;  /* 0x0001600000047ab9 */ /* 0x000fe40000000800 */
[----:B------:R-:W-:-:S07]  /*11c0*/  IMAD.U32 R90, RZ, RZ, UR4 ;  /* 0x00000004ff5a7e24 */ /* 0x000fce000f8e00ff */
.L_x_13:
[----:B------:R-:W-:Y:S02]  /*11d0*/  ULDC.64 UR4, c[0x0][0x5a0] ;  /* 0x0001680000047ab9 */ /* 0x000fe40000000a00 */
[----:B------:R-:W-:-:S04]  /*11e0*/  ISETP.NE.U32.AND P0, PT, RZ, UR4, PT ;  /* 0x00000004ff007c0c */ /* 0x000fc8000bf05070 */
[----:B------:R-:W-:-:S13]  /*11f0*/  ISETP.NE.AND.EX P0, PT, RZ, UR5, PT, P0 ;  /* 0x00000005ff007c0c */ /* 0x000fda000bf05300 */
[----:B------:R-:W-:Y:S05]  /*1200*/  @!P0 BRA `(.L_x_15) ;  /* 0x00000000001c8947 */ /* 0x000fea0003800000 */
[----:B0-----:R-:W0:Y:S02]  /*1210*/  LDC.64 R4, c[0x0][0x5a0] ;  /* 0x00016800ff047b82 */ /* 0x001e240000000a00 */
[----:B0-----:R-:W2:Y:S02]  /*1220*/  LDG.E.64 R4, desc[UR38][R4.64] ;  /* 0x0000002604047981 */ /* 0x001ea4000c1e1b00 */
[----:B--2---:R-:W-:-:S04]  /*1230*/  ISETP.NE.U32.AND P0, PT, R4, RZ, PT ;  /* 0x000000ff0400720c */ /* 0x004fc80003f05070 */
[----:B------:R-:W-:-:S13]  /*1240*/  ISETP.NE.AND.EX P0, PT, R5, RZ, PT, P0 ;  /* 0x000000ff0500720c */ /* 0x000fda0003f05300 */
[----:B------:R-:W-:Y:S05]  /*1250*/  @!P0 BRA `(.L_x_15) ;  /* 0x0000000000088947 */ /* 0x000fea0003800000 */
[----:B-1----:R0:W5:Y:S01]  /*1260*/  LD.E R91, desc[UR38][R4.64] ;  /* 0x00000026045b7980 */ /* 0x002162000c101900 */
[----:B------:R-:W-:Y:S05]  /*1270*/  BRA `(.L_x_16) ;  /* 0x0000000000247947 */ /* 0x000fea0003800000 */
.L_x_15:
[----:B------:R-:W-:Y:S02]  /*1280*/  ULDC.64 UR4, c[0x0][0x590] ;  /* 0x0001640000047ab9 */ /* 0x000fe40000000a00 */
[----:B------:R-:W-:-:S04]  /*1290*/  ISETP.NE.U32.AND P0, PT, RZ, UR4, PT ;  /* 0x00000004ff007c0c */ /* 0x000fc8000bf05070 */
[----:B------:R-:W-:-:S13]  /*12a0*/  ISETP.NE.AND.EX P0, PT, RZ, UR5, PT, P0 ;  /* 0x00000005ff007c0c */ /* 0x000fda000bf05300 */
[----:B------:R-:W-:Y:S05]  /*12b0*/  @!P0 BRA `(.L_x_17) ;  /* 0x00000000000c8947 */ /* 0x000fea0003800000 */
[----:B0-----:R-:W1:Y:S02]  /*12c0*/  LDC.64 R4, c[0x0][0x590] ;  /* 0x00016400ff047b82 */ /* 0x001e640000000a00 */
[----:B-1----:R1:W5:Y:S01]  /*12d0*/  LDG.E R91, desc[UR38][R4.64] ;  /* 0x00000026045b7981 */ /* 0x002362000c1e1900 */
[----:B------:R-:W-:Y:S05]  /*12e0*/  BRA `(.L_x_16) ;  /* 0x0000000000087947 */ /* 0x000fea0003800000 */
.L_x_17:
[----:B------:R-:W-:Y:S02]  /*12f0*/  ULDC UR4, c[0x0][0x584] ;  /* 0x0001610000047ab9 */ /* 0x000fe40000000800 */
[----:B-1----:R-:W-:-:S07]  /*1300*/  IMAD.U32 R91, RZ, RZ, UR4 ;  /* 0x00000004ff5b7e24 */ /* 0x002fce000f8e00ff */
.L_x_16:
[----:B------:R-:W-:-:S13]  /*1310*/  LOP3.LUT P0, RZ, R3, 0xff, RZ, 0xc0, !PT ;  /* 0x000000ff03ff7812 */ /* 0x000fda000780c0ff */
[----:B------:R-:W-:Y:S05]  /*1320*/  @!P0 EXIT ;  /* 0x000000000000894d */ /* 0x000fea0003800000 */
[----:B------:R-:W2:Y:S01]  /*1330*/  LDC R93, c[0x0][0x658] ;  /* 0x00019600ff5d7b82 */ /* 0x000ea20000000800 */
[----:B------:R-:W-:Y:S01]  /*1340*/  LOP3.LUT R8, R8, 0x1, RZ, 0xc0, !PT ;  /* 0x0000000108087812 */ /* 0x000fe200078ec0ff */
[----:B------:R-:W-:Y:S01]  /*1350*/  ULDC.64 UR6, c[0x0][0x288] ;  /* 0x0000a20000067ab9 */ /* 0x000fe20000000a00 */
[----:B------:R-:W-:Y:S01]  /*1360*/  SHF.R.U32.HI R3, RZ, 0x2, R94 ;  /* 0x00000002ff037819 */ /* 0x000fe2000001165e */
[----:B------:R-:W-:Y:S01]  /*1370*/  UIADD3 UR4, UR7, 0x3f, URZ ;  /* 0x0000003f07047890 */ /* 0x000fe2000fffe03f */
[----:B------:R-:W-:Y:S01]  /*1380*/  SHF.R.U32.HI R0, RZ, 0x1, R0 ;  /* 0x00000001ff007819 */ /* 0x000fe20000011600 */
[----:B------:R-:W-:Y:S01]  /*1390*/  IMAD.SHL.U32 R88, R8, 0x40, RZ ;  /* 0x0000004008587824 */ /* 0x000fe200078e00ff */
[----:B------:R-:W-:Y:S01]  /*13a0*/  LOP3.LUT R3, R3, 0x7, RZ, 0xc0, !PT ;  /* 0x0000000703037812 */ /* 0x000fe200078ec0ff */
[----:B------:R-:W-:Y:S01]  /*13b0*/  USHF.R.S32.HI UR5, URZ, 0x1f, UR4 ;  /* 0x0000001f3f057899 */ /* 0x000fe20008011404 */
[----:B------:R-:W-:Y:S01]  /*13c0*/  LOP3.LUT R0, R0, 0x30, RZ, 0xc0, !PT ;  /* 0x0000003000007812 */ /* 0x000fe200078ec0ff */
[----:B01----:R-:W-:Y:S01]  /*13d0*/  IMAD.MOV.U32 R4, RZ, RZ, 0x1 ;  /* 0x00000001ff047424 */ /* 0x003fe200078e00ff */
[--C-:B------:R-:W-:Y:S01]  /*13e0*/  LOP3.LUT R88, R88, 0x40, R3.reuse, 0xe2, !PT ;  /* 0x0000004058587812 */ /* 0x100fe200078ee203 */
[----:B------:R-:W-:Y:S01]  /*13f0*/  ULEA.HI UR5, UR5, UR4, URZ, 0x6 ;  /* 0x0000000405057291 */ /* 0x000fe2000f8f303f */
[-C--:B------:R-:W-:Y:S01]  /*1400*/  IADD3 R3, RZ, -R0.reuse, -R3 ;  /* 0x80000000ff037210 */ /* 0x080fe20007ffe803 */
[----:B------:R-:W-:Y:S01]  /*1410*/  IMAD.U32 R5, RZ, RZ, UR6 ;  /* 0x00000006ff057e24 */ /* 0x000fe2000f8e00ff */
[----:B------:R-:W-:Y:S01]  /*1420*/  LOP3.LUT R88, R88, R0, RZ, 0xfc, !PT ;  /* 0x0000000058587212 */ /* 0x000fe200078efcff */
[----:B------:R-:W-:Y:S01]  /*1430*/  USHF.R.S32.HI UR43, URZ, 0x6, UR5 ;  /* 0x000000063f2b7899 */ /* 0x000fe20008011405 */
[----:B------:R-:W-:Y:S01]  /*1440*/  IMAD.MOV.U32 R0, RZ, RZ, -0x1 ;  /* 0xffffffffff007424 */ /* 0x000fe200078e00ff */
[----:B------:R-:W-:Y:S01]  /*1450*/  LOP3.LUT R92, R94, 0x3, RZ, 0xc0, !PT ;  /* 0x000000035e5c7812 */ /* 0x000fe200078ec0ff */
[----:B------:R-:W-:Y:S01]  /*1460*/  IMAD R3, R8, -0x40, R3 ;  /* 0xffffffc008037824 */ /* 0x000fe200078e0203 */
[----:B------:R-:W-:Y:S01]  /*1470*/  UISETP.LT.AND UP0, UPT, UR43, 0x1, UPT ;  /* 0x000000012b00788c */ /* 0x000fe2000bf01270 */
[----:B------:R-:W-:Y:S01]  /*1480*/  LOP3.LUT R95, R94, 0x80, RZ, 0xc0, !PT ;  /* 0x000000805e5f7812 */ /* 0x000fe200078ec0ff */
[----:B------:R-:W-:Y:S01]  /*1490*/  ULDC UR4, c[0x0][0x284] ;  /* 0x0000a10000047ab9 */ /* 0x000fe20000000800 */
[----:B------:R-:W-:Y:S01]  /*14a0*/  IMAD R92, R92, -0x2, R5 ;  /* 0xfffffffe5c5c7824 */ /* 0x000fe200078e0205 */
[-C--:B--2---:R-:W-:Y:S01]  /*14b0*/  SHF.L.U32 R0, R0, R93.reuse, RZ ;  /* 0x0000005d00007219 */ /* 0x084fe200000006ff */
[----:B------:R-:W-:Y:S01]  /*14c0*/  USEL UR44, UR43, 0x1, UP0 ;  /* 0x000000012b2c7887 */ /* 0x000fe20008000000 */
[----:B------:R-:W-:Y:S01]  /*14d0*/  SHF.L.U32 R93, R4, R93, RZ ;  /* 0x0000005d045d7219 */ /* 0x000fe200000006ff */
[----:B------:R-:W-:Y:S01]  /*14e0*/  IMAD.SHL.U32 R94, R94, 0x2, RZ ;  /* 0x000000025e5e7824 */ /* 0x000fe200078e00ff */
[----:B------:R-:W-:Y:S01]  /*14f0*/  SHF.R.U32.HI R95, RZ, 0x7, R95 ;  /* 0x00000007ff5f7819 */ /* 0x000fe2000001165f */
[----:B------:R-:W-:Y:S01]  /*1500*/  VIADD R97, R3, UR4 ;  /* 0x0000000403617c36 */ /* 0x000fe20008000000 */
[----:B------:R-:W-:Y:S01]  /*1510*/  LOP3.LUT R96, RZ, R0, RZ, 0x33, !PT ;  /* 0x00000000ff607212 */ /* 0x000fe200078e33ff */
[----:B------:R-:W-:Y:S01]  /*1520*/  IMAD.MOV.U32 R89, RZ, RZ, RZ ;  /* 0x000000ffff597224 */ /* 0x000fe200078e00ff */
[----:B------:R-:W-:Y:S01]  /*1530*/  UIADD3 UR44, UR43, -UR44, URZ ;  /* 0x8000002c2b2c7290 */ /* 0x000fe2000fffe03f */
[----:B------:R-:W-:Y:S01]  /*1540*/  UMOV UR40, URZ ;  /* 0x0000003f00287c82 */ /* 0x000fe20008000000 */
[----:B------:R-:W-:-:S10]  /*1550*/  UMOV UR41, URZ ;  /* 0x0000003f00297c82 */ /* 0x000fd40008000000 */
.L_x_167:
[----:B------:R-:W0:Y:S01]  /*1560*/  SHFL.IDX PT, R0, R95, RZ, 0x1f ;  /* 0x00001fff5f007589 */ /* 0x000e2200000e0000 */
[----:B-1----:R-:W1:Y:S01]  /*1570*/  S2UR UR7, SR_CgaCtaId ;  /* 0x00000000000779c3 */ /* 0x002e620000008800 */
[----:B------:R-:W-:Y:S01]  /*1580*/  UMOV UR6, 0x400 ;  /* 0x0000040000067882 */ /* 0x000fe20000000000 */
[----:B0-----:R-:W-:Y:S01]  /*1590*/  R2UR UR4, R0 ;  /* 0x00000000000472ca */ /* 0x001fe200000e0000 */
[----:B-1----:R-:W-:-:S12]  /*15a0*/  ULEA UR6, UR7, UR6, 0x18 ;  /* 0x0000000607067291 */ /* 0x002fd8000f8ec03f */
[----:B------:R-:W-:-:S04]  /*15b0*/  ULEA.HI UR5, UR4, UR4, URZ, 0x1 ;  /* 0x0000000404057291 */ /* 0x000fc8000f8f083f */
[----:B------:R-:W-:-:S04]  /*15c0*/  ULOP3.LUT UR5, UR5, 0xffffe, URZ, 0xc0, !UPT ;  /* 0x000ffffe05057892 */ /* 0x000fc8000f8ec03f */
[----:B------:R-:W-:-:S03]  /*15d0*/  UIADD3 UR5, UR4, -UR5, URZ ;  /* 0x8000000504057290 */ /* 0x000fc6000fffe03f */
[----:B------:R-:W-:Y:S01]  /*15e0*/  ULDC UR4, c[0x0][0x28c] ;  /* 0x0000a30000047ab9 */ /* 0x000fe20000000800 */
[----:B------:R-:W-:Y:S01]  /*15f0*/  ULEA UR5, UR5, UR6, 0xc ;  /* 0x0000000605057291 */ /* 0x000fe2000f8e603f */
[----:B------:R-:W-:-:S03]  /*1600*/  ISETP.LT.AND P0, PT, RZ, UR4, PT ;  /* 0x00000004ff007c0c */ /* 0x000fc6000bf01270 */
[----:B------:R-:W-:-:S04]  /*1610*/  UIADD3 UR5, UR5, 0x180, URZ ;  /* 0x0000018005057890 */ /* 0x000fc8000fffe03f */
[----:B------:R-:W-:-:S04]  /*1620*/  USHF.R.U32.HI UR5, URZ, 0x4, UR5 ;  /* 0x000000043f057899 */ /* 0x000fc80008011605 */
[----:B------:R-:W-:-:S04]  /*1630*/  ULOP3.LUT UR5, UR5, 0x3fff, URZ, 0xc0, !UPT ;  /* 0x00003fff05057892 */ /* 0x000fc8000f8ec03f */
[----:B------:R-:W-:Y:S01]  /*1640*/  ULOP3.LUT UR45, UR5, 0x10000, URZ, 0xfc, !UPT ;  /* 0x00010000052d7892 */ /* 0x000fe2000f8efc3f */
[----:B---34-:R-:W-:Y:S11]  /*1650*/  @P0 BRA `(.L_x_18) ;  /* 0x0000000000400947 */ /* 0x018ff60003800000 */
[----:B------:R-:W-:Y:S01]  /*1660*/  MOV R0, 0x0 ;  /* 0x0000000000007802 */ /* 0x000fe20000000f00 */
[----:B------:R-:W-:Y:S01]  /*1670*/  ULDC.64 UR4, c[0x4][0x68] ;  /* 0x01001a0000047ab9 */ /* 0x000fe20000000a00 */
[----:B------:R-:W-:Y:S01]  /*1680*/  ULDC.64 UR6, c[0x4][0x8] ;  /* 0x0100020000067ab9 */ /* 0x000fe20000000a00 */
[----:B------:R-:W-:Y:S01]  /*1690*/  IMAD.U32 R4, RZ, RZ, UR4 ;  /* 0x00000004ff047e24 */ /* 0x000fe2000f8e00ff */
[----:B------:R0:W1:Y:S01]  /*16a0*/  LDC.64 R14, c[0x4][R0] ;  /* 0x01000000000e7b82 */ /* 0x0000620000000a00 */
[----:B------:R-:W-:Y:S01]  /*16b0*/  IMAD.U32 R5, RZ, RZ, UR5 ;  /* 0x00000005ff057e24 */ /* 0x000fe2000f8e00ff */
[----:B------:R-:W-:Y:S01]  /*16c0*/  ULDC.64 UR4, c[0x4][0x70] ;  /* 0x01001c0000047ab9 */ /* 0x000fe20000000a00 */
[----:B------:R-:W-:Y:S02]  /*16d0*/  IMAD.U32 R10, RZ, RZ, UR6 ;  /* 0x00000006ff0a7e24 */ /* 0x000fe4000f8e00ff */
[----:B------:R-:W-:Y:S02]  /*16e0*/  IMAD.U32 R6, RZ, RZ, UR4 ;  /* 0x00000004ff067e24 */ /* 0x000fe4000f8e00ff */
[----:B------:R-:W-:-:S02]  /*16f0*/  IMAD.U32 R7, RZ, RZ, UR5 ;  /* 0x00000005ff077e24 */ /* 0x000fc4000f8e00ff */
[----:B------:R-:W-:Y:S02]  /*1700*/  IMAD.U32 R11, RZ, RZ, UR7 ;  /* 0x00000007ff0b7e24 */ /* 0x000fe4000f8e00ff */
[----:B------:R-:W-:Y:S02]  /*1710*/  IMAD.MOV.U32 R8, RZ, RZ, 0x1e1 ;  /* 0x000001e1ff087424 */ /* 0x000fe400078e00ff */
[----:B------:R-:W-:Y:S02]  /*1720*/  IMAD.MOV.U32 R12, RZ, RZ, 0x1 ;  /* 0x00000001ff0c7424 */ /* 0x000fe400078e00ff */
[----:B0-----:R-:W-:-:S07]  /*1730*/  IMAD.MOV.U32 R13, RZ, RZ, RZ ;  /* 0x000000ffff0d7224 */ /* 0x001fce00078e00ff */
[----:B------:R-:W-:-:S07]  /*1740*/  LEPC R20, `(.L_x_18) ;  /* 0x000000001014794e */ /* 0x000fce0000000000 */
[----:B-1---5:R-:W-:Y:S05]  /*1750*/  CALL.ABS.NOINC R14 ;  /* 0x000000000e007343 */ /* 0x022fea0003c00000 */
.L_x_18:
[----:B------:R-:W-:-:S04]  /*1760*/  LOP3.LUT R0, R18, 0x1, RZ, 0xfc, !PT ;  /* 0x0000000112007812 */ /* 0x000fc800078efcff */
[----:B------:R-:W-:-:S13]  /*1770*/  ISETP.NE.AND P0, PT, R0, 0x3, PT ;  /* 0x000000030000780c */ /* 0x000fda0003f05270 */
[----:B------:R-:W-:Y:S05]  /*1780*/  @!P0 BRA `(.L_x_19) ;  /* 0x0000000000048947 */ /* 0x000fea0003800000 */
[----:B------:R-:W-:Y:S01]  /*1790*/  BPT.TRAP 0x1 ;  /* 0x000000040000795c */ /* 0x000fe20000300000 */
.L_x_19:
[----:B------:R-:W0:Y:S01]  /*17a0*/  S2UR UR5, SR_CgaCtaId ;  /* 0x00000000000579c3 */ /* 0x000e220000008800 */
[----:B------:R-:W-:Y:S01]  /*17b0*/  UMOV UR4, 0x400 ;  /* 0x0000040000047882 */ /* 0x000fe20000000000 */
[----:B------:R-:W-:Y:S02]  /*17c0*/  IMAD.U32 R0, RZ, RZ, UR40 ;  /* 0x00000028ff007e24 */ /* 0x000fe4000f8e00ff */
[----:B------:R-:W-:-:S03]  /*17d0*/  IMAD.U32 R3, RZ, RZ, UR41 ;  /* 0x00000029ff037e24 */ /* 0x000fc6000f8e00ff */
[----:B------:R-:W-:Y:S01]  /*17e0*/  SHF.L.U32 R0, R0, 0x1f, RZ ;  /* 0x0000001f00007819 */ /* 0x000fe200000006ff */
[----:B0-----:R-:W-:-:S06]  /*17f0*/  ULEA UR4, UR5, UR4, 0x18 ;  /* 0x0000000405047291 */ /* 0x001fcc000f8ec03f */
[----:B------:R-:W-:-:S04]  /*1800*/  IMAD.U32 R6, RZ, RZ, UR4 ;  /* 0x00000004ff067e24 */ /* 0x000fc8000f8e00ff */
[----:B------:R-:W-:-:S04]  /*1810*/  IMAD R3, R3, 0x8, R6 ;  /* 0x0000000803037824 */ /* 0x000fc800078e0206 */
[----:B------:R0:W1:Y:S01]  /*1820*/  SYNCS.PHASECHK.TRANS64.TRYWAIT P1, [R3+URZ], R0 ;  /* 0x00000000030075a7 */ /* 0x000062000802017f */
[----:B------:R-:W-:Y:S05]  /*1830*/  @!P0 BRA `(.L_x_20) ;  /* 0x0000000000048947 */ /* 0x000fea0003800000 */
[----:B------:R-:W-:Y:S01]  /*1840*/  BPT.TRAP 0x1 ;  /* 0x000000040000795c */ /* 0x000fe20000300000 */
.L_x_20:
[----:B------:R-:W-:-:S05]  /*1850*/  IMAD.U32 R4, RZ, RZ, UR44 ;  /* 0x0000002cff047e24 */ /* 0x000fca000f8e00ff */
[----:B------:R-:W-:Y:S01]  /*1860*/  ISETP.GE.AND P2, PT, R4, 0x1, PT ;  /* 0x000000010400780c */ /* 0x000fe20003f46270 */
[----:B-1----:R-:W-:-:S12]  /*1870*/  @P1 BRA `(.L_x_21) ;  /* 0x0000000000081947 */ /* 0x002fd80003800000 */
[----:B------:R-:W1:Y:S02]  /*1880*/  SYNCS.PHASECHK.TRANS64.TRYWAIT P1, [R3+URZ], R0 ;  /* 0x00000000030075a7 */ /* 0x000e64000802017f */
[----:B-1----:R-:W-:Y:S05]  /*1890*/  @!P1 BRA `(.L_x_22) ;  /* 0x0000005c00809947 */ /* 0x002fea0003800000 */
.L_x_21:
[----:B------:R-:W-:Y:S05]  /*18a0*/  WARPSYNC.ALL ;  /* 0x0000000000007948 */ /* 0x000fea0003800000 */
[----:B------:R-:W-:Y:S01]  /*18b0*/  R2UR UR4, R6 ;  /* 0x00000000060472ca */ /* 0x000fe200000e0000 */
[----:B------:R-:W-:Y:S01]  /*18c0*/  ULEA UR6, UR41, UR45, 0xa ;  /* 0x0000002d29067291 */ /* 0x000fe2000f8e503f */
[----:B------:R-:W-:Y:S01]  /*18d0*/  WARPGROUP.ARRIVE ;  /* 0x00000000000079c5 */ /* 0x000fe20000000000 */
[----:B------:R-:W-:Y:S01]  /*18e0*/  UMOV UR9, 0x80000020 ;  /* 0x8000002000097882 */ /* 0x000fe20000000000 */
[----:B------:R-:W-:Y:S01]  /*18f0*/  UMOV UR11, 0x80000020 ;  /* 0x80000020000b7882 */ /* 0x000fe20000000000 */
[----:B------:R-:W-:-:S03]  /*1900*/  UIADD3 UR7, UR6, 0x200, URZ ;  /* 0x0000020006077890 */ /* 0x000fc6000fffe03f */
[----:B------:R-:W-:-:S05]  /*1910*/  UMOV UR8, UR6 ;  /* 0x0000000600087c82 */ /* 0x000fca0008000000 */
[----:B------:R-:W-:-:S04]  /*1920*/  UIADD3 UR4, UR4, 0x2c180, URZ ;  /* 0x0002c18004047890 */ /* 0x000fc8000fffe03f */
[----:B------:R-:W-:-:S04]  /*1930*/  USHF.R.U32.HI UR4, URZ, 0x4, UR4 ;  /* 0x000000043f047899 */ /* 0x000fc80008011604 */
[----:B------:R-:W-:-:S04]  /*1940*/  ULOP3.LUT UR4, UR4, 0x3fff, URZ, 0xc0, !UPT ;  /* 0x00003fff04047892 */ /* 0x000fc8000f8ec03f */
[----:B------:R-:W-:-:S04]  /*1950*/  ULOP3.LUT UR4, UR4, 0x10000, URZ, 0xfc, !UPT ;  /* 0x0001000004047892 */ /* 0x000fc8000f8efc3f */
[----:B------:R-:W-:-:S07]  /*1960*/  ULEA UR5, UR41, UR4, 0x8 ;  /* 0x0000000429057291 */ /* 0x000fce000f8e403f */
[----:B------:R-:W-:Y:S02]  /*1970*/  UMOV UR10, UR5 ;  /* 0x00000005000a7c82 */ /* 0x000fe40008000000 */
[----:B------:R-:W-:Y:S01]  /*1980*/  IGMMA.64x64x32.S8.S8 R56, gdesc[UR8], RZ, !UPT, gsb0 ;  /* 0x01e00000083879f1 */ /* 0x000fe2000c0410ff */
[----:B------:R-:W-:Y:S01]  /*1990*/  UMOV UR8, UR7 ;  /* 0x0000000700087c82 */ /* 0x000fe20008000000 */
[----:B------:R-:W-:Y:S01]  /*19a0*/  UMOV UR9, 0x80000020 ;  /* 0x8000002000097882 */ /* 0x000fe20000000000 */
[----:B------:R-:W-:Y:S02]  /*19b0*/  WARPGROUP.DEPBAR.LE gsb0, 0x0 ;  /* 0x00008000000079c5 */ /* 0x000fe40000010000 */
[----:B------:R-:W-:-:S06]  /*19c0*/  WARPGROUP.ARRIVE ;  /* 0x00000000000079c5 */ /* 0x000fcc0000000000 */
[----:B------:R-:W-:Y:S01]  /*19d0*/  IGMMA.64x64x32.S8.S8 R24, gdesc[UR8], RZ, !UPT, gsb0 ;  /* 0x01e00000081879f1 */ /* 0x000fe2000c0410ff */
[----:B------:R-:W-:Y:S02]  /*19e0*/  UIADD3 UR8, UR6, 0x2, URZ ;  /* 0x0000000206087890 */ /* 0x000fe4000fffe03f */
[----:B------:R-:W-:Y:S01]  /*19f0*/  UIADD3 UR10, UR5, 0x2, URZ ;  /* 0x00000002050a7890 */ /* 0x000fe2000fffe03f */
[----:B------:R-:W-:Y:S01]  /*1a00*/  UMOV UR9, 0x80000020 ;  /* 0x8000002000097882 */ /* 0x000fe20000000000 */
[----:B------:R-:W-:Y:S01]  /*1a10*/  UMOV UR11, 0x80000020 ;  /* 0x80000020000b7882 */ /* 0x000fe20000000000 */
[----:B------:R-:W-:Y:S01]  /*1a20*/  UIADD3 UR6, UR6, 0x202, URZ ;  /* 0x0000020206067890 */ /* 0x000fe2000fffe03f */
[----:B------:R-:W-:Y:S02]  /*1a30*/  WARPGROUP.DEPBAR.LE gsb0, 0x0 ;  /* 0x00008000000079c5 */ /* 0x000fe40000010000 */
[----:B------:R-:W-:-:S06]  /*1a40*/  WARPGROUP.ARRIVE ;  /* 0x00000000000079c5 */ /* 0x000fcc0000000000 */
[----:B------:R-:W-:Y:S01]  /*1a50*/  IGMMA.64x64x32.S8.S8 R56, gdesc[UR8], R56, gsb0 ;  /* 0x01e00000083879f1 */ /* 0x000fe20008041038 */
[----:B------:R-:W-:Y:S01]  /*1a60*/  UMOV UR8, UR6 ;  /* 0x0000000600087c82 */ /* 0x000fe20008000000 */
[----:B------:R-:W-:Y:S01]  /*1a70*/  UMOV UR9, 0x80000020 ;  /* 0x8000002000097882 */ /* 0x000fe20000000000 */
[----:B------:R-:W-:Y:S02]  /*1a80*/  WARPGROUP.DEPBAR.LE gsb0, 0x0 ;  /* 0x00008000000079c5 */ /* 0x000fe40000010000 */
[----:B------:R-:W-:-:S06]  /*1a90*/  WARPGROUP.ARRIVE ;  /* 0x00000000000079c5 */ /* 0x000fcc0000000000 */
[----:B------:R-:W-:Y:S03]  /*1aa0*/  IGMMA.64x64x32.S8.S8 R24, gdesc[UR8], R24, gsb0 ;  /* 0x01e00000081879f1 */ /* 0x000fe60008041018 */
[----:B------:R-:W-:Y:S02]  /*1ab0*/  WARPGROUP.DEPBAR.LE gsb0, 0x0 ;  /* 0x00008000000079c5 */ /* 0x000fe40000010000 */
[----:B------:R-:W-:Y:S05]  /*1ac0*/  @!P2 BRA `(.L_x_23) ;  /* 0x000000040020a947 */ /* 0x000fea0003800000 */
[----:B------:R-:W-:Y:S01]  /*1ad0*/  UIADD3 UR5, UR41, 0x1, URZ ;  /* 0x0000000129057890 */ /* 0x000fe2000fffe03f */
[----:B01----:R-:W-:Y:S02]  /*1ae0*/  IMAD.U32 R0, RZ, RZ, UR44 ;  /* 0x0000002cff007e24 */ /* 0x003fe4000f8e00ff */
[----:B------:R-:W-:Y:S01]  /*1af0*/  IMAD.U32 R3, RZ, RZ, UR41 ;  /* 0x00000029ff037e24 */ /* 0x000fe2000f8e00ff */
[----:B------:R-:W-:-:S04]  /*1b00*/  UISETP.NE.AND UP0, UPT, UR5, 0xb, UPT ;  /* 0x0000000b0500788c */ /* 0x000fc8000bf05270 */
[----:B------:R-:W-:Y:S02]  /*1b10*/  USEL UR6, URZ, 0x1, UP0 ;  /* 0x000000013f067887 */ /* 0x000fe40008000000 */
[----:B------:R-:W-:Y:S02]  /*1b20*/  USEL UR5, UR5, URZ, UP0 ;  /* 0x0000003f05057287 */ /* 0x000fe40008000000 */
[----:B------:R-:W-:-:S06]  /*1b30*/  ULOP3.LUT UR6, UR40, UR6, URZ, 0x3c, !UPT ;  /* 0x0000000628067292 */ /* 0x000fcc000f8e3c3f */
[----:B------:R-:W-:-:S07]  /*1b40*/  IMAD.U32 R7, RZ, RZ, UR6 ;  /* 0x00000006ff077e24 */ /* 0x000fce000f8e00ff */
.L_x_30:
[----:B------:R-:W-:Y:S05]  /*1b50*/  @!P0 BRA `(.L_x_24) ;  /* 0x0000000000048947 */ /* 0x000fea0003800000 */
[----:B------:R-:W-:Y:S01]  /*1b60*/  BPT.TRAP 0x1 ;  /* 0x000000040000795c */ /* 0x000fe20000300000 */
.L_x_24:
[----:B------:R-:W0:Y:S01]  /*1b70*/  S2UR UR7, SR_CgaCtaId ;  /* 0x00000000000779c3 */ /* 0x000e220000008800 */
[----:B------:R-:W-:Y:S01]  /*1b80*/  UMOV UR6, 0x400 ;  /* 0x0000040000067882 */ /* 0x000fe20000000000 */
[----:B------:R-:W-:Y:S01]  /*1b90*/  IMAD.U32 R5, RZ, RZ, UR5 ;  /* 0x00000005ff057e24 */ /* 0x000fe2000f8e00ff */
[----:B------:R-:W-:Y:S01]  /*1ba0*/  SHF.L.U32 R4, R7, 0x1f, RZ ;  /* 0x0000001f07047819 */ /* 0x000fe200000006ff */
[----:B0-----:R-:W-:-:S06]  /*1bb0*/  ULEA UR6, UR7, UR6, 0x18 ;  /* 0x0000000607067291 */ /* 0x001fcc000f8ec03f */
[----:B------:R-:W-:-:S04]  /*1bc0*/  IMAD.U32 R6, RZ, RZ, UR6 ;  /* 0x00000006ff067e24 */ /* 0x000fc8000f8e00ff */
[----:B------:R-:W-:-:S04]  /*1bd0*/  IMAD R5, R5, 0x8, R6 ;  /* 0x0000000805057824 */ /* 0x000fc800078e0206 */
[----:B------:R0:W1:Y:S01]  /*1be0*/  SYNCS.PHASECHK.TRANS64.TRYWAIT P1, [R5+URZ], R4 ;  /* 0x00000004050075a7 */ /* 0x000062000802017f */
[----:B------:R-:W-:Y:S05]  /*1bf0*/  @!P0 BRA `(.L_x_25) ;  /* 0x0000000000048947 */ /* 0x000fea0003800000 */
[----:B------:R-:W-:Y:S01]  /*1c00*/  BPT.TRAP 0x1 ;  /* 0x000000040000795c */ /* 0x000fe20000300000 */
.L_x_25:
[----:B-1----:R-:W-:Y:S05]  /*1c10*/  @P1 BRA `(.L_x_26) ;  /* 0x0000000000081947 */ /* 0x002fea0003800000 */
[----:B------:R-:W1:Y:S02]  /*1c20*/  SYNCS.PHASECHK.TRANS64.TRYWAIT P1, [R5+URZ], R4 ;  /* 0x00000004050075a7 */ /* 0x000e64000802017f */
[----:B-1----:R-:W-:Y:S05]  /*1c30*/  @!P1 BRA `(.L_x_27) ;  /* 0x0000005800ac9947 */ /* 0x002fea0003800000 */
.L_x_26:
[----:B------:R-:W-:Y:S01]  /*1c40*/  ULEA UR6, UR5, UR4, 0x8 ;  /* 0x0000000405067291 */ /* 0x000fe2000f8e403f */
[----:B------:R-:W-:Y:S01]  /*1c50*/  WARPGROUP.ARRIVE ;  /* 0x00000000000079c5 */ /* 0x000fe20000000000 */
[----:B------:R-:W-:Y:S01]  /*1c60*/  ULEA UR7, UR5, UR45, 0xa ;  /* 0x0000002d05077291 */ /* 0x000fe2000f8e503f */
[----:B------:R-:W-:Y:S01]  /*1c70*/  UMOV UR11, 0x80000020 ;  /* 0x80000020000b7882 */ /* 0x000fe20000000000 */
[----:B------:R-:W-:Y:S02]  /*1c80*/  UMOV UR9, 0x80000020 ;  /* 0x8000002000097882 */ /* 0x000fe40000000000 */
[----:B------:R-:W-:Y:S01]  /*1c90*/  UIADD3 UR12, UR7, 0x200, URZ ;  /* 0x00000200070c7890 */ /* 0x000fe2000fffe03f */
[----:B------:R-:W-:Y:S02]  /*1ca0*/  UMOV UR10, UR6 ;  /* 0x00000006000a7c82 */ /* 0x000fe40008000000 */
[----:B------:R-:W-:Y:S02]  /*1cb0*/  UMOV UR8, UR7 ;  /* 0x0000000700087c82 */ /* 0x000fe40008000000 */
[----:B------:R-:W-:Y:S01]  /*1cc0*/  IGMMA.64x64x32.S8.S8 R56, gdesc[UR8], R56, gsb0 ;  /* 0x01e00000083879f1 */ /* 0x000fe20008041038 */
[----:B------:R-:W-:Y:S01]  /*1cd0*/  UMOV UR9, 0x80000020 ;  /* 0x8000002000097882 */ /* 0x000fe20000000000 */
[----:B------:R-:W-:Y:S01]  /*1ce0*/  UMOV UR8, UR12 ;  /* 0x0000000c00087c82 */ /* 0x000fe20008000000 */
[----:B------:R-:W-:-:S02]  /*1cf0*/  WARPGROUP.DEPBAR.LE gsb0, 0x0 ;  /* 0x00008000000079c5 */ /* 0x000fc40000010000 */
[----:B------:R-:W-:-:S06]  /*1d00*/  WARPGROUP.ARRIVE ;  /* 0x00000000000079c5 */ /* 0x000fcc0000000000 */
[----:B------:R-:W-:Y:S01]  /*1d10*/  IGMMA.64x64x32.S8.S8 R24, gdesc[UR8], R24, gsb0 ;  /* 0x01e00000081879f1 */ /* 0x000fe20008041018 */
        /* <DEDUP_REMOVED lines=15> */
[----:B------:R-:W-:Y:S01]  /*1e10*/  BPT.TRAP 0x1 ;  /* 0x000000040000795c */ /* 0x000fe20000300000 */
.L_x_28:
[----:B------:R-:W-:-:S13]  /*1e20*/  ISETP.NE.AND P1, PT, R22, RZ, PT ;  /* 0x000000ff1600720c */ /* 0x000fda0003f25270 */
[----:B01----:R-:W-:-:S04]  /*1e30*/  @P1 IMAD R4, R3, 0x8, R6 ;  /* 0x0000000803041824 */ /* 0x003fc800078e0206 */
[----:B------:R-:W-:-:S05]  /*1e40*/  @P1 VIADD R4, R4, 0x58 ;  /* 0x0000005804041836 */ /* 0x000fca0000000000 */
[----:B------:R-:W-:-:S04]  /*1e50*/  @P1 PRMT R4, R19, 0x654, R4 ;  /* 0x0000065413041816 */ /* 0x000fc80000000004 */
[----:B------:R0:W-:Y:S01]  /*1e60*/  @P1 SYNCS.ARRIVE.TRANS64.RED.A1T0 RZ, [R4+URZ], RZ ;  /* 0x000000ff04ff19a7 */ /* 0x0001e2000810043f */
[----:B------:R-:W-:-:S13]  /*1e70*/  ISETP.GT.U32.AND P1, PT, R18, 0x1, PT ;  /* 0x000000011200780c */ /* 0x000fda0003f24070 */
[----:B0-----:R-:W-:Y:S05]  /*1e80*/  @P1 BRA `(.L_x_29) ;  /* 0x0000000000041947 */ /* 0x001fea0003800000 */
[----:B------:R-:W-:Y:S01]  /*1e90*/  BPT.TRAP 0x1 ;  /* 0x000000040000795c */ /* 0x000fe20000300000 */
.L_x_29:
[----:B------:R-:W-:Y:S01]  /*1ea0*/  UIADD3 UR5, UR5, 0x1, URZ ;  /* 0x0000000105057890 */ /* 0x000fe2000fffe03f */
[C---:B------:R-:W-:Y:S01]  /*1eb0*/  ISETP.GT.AND P2, PT, R0.reuse, 0x1, PT ;  /* 0x000000010000780c */ /* 0x040fe20003f44270 */
[----:B------:R-:W-:Y:S02]  /*1ec0*/  VIADD R3, R3, 0x1 ;  /* 0x0000000103037836 */ /* 0x000fe40000000000 */
[----:B------:R-:W-:Y:S01]  /*1ed0*/  UISETP.NE.AND UP0, UPT, UR5, 0xb, UPT ;  /* 0x0000000b0500788c */ /* 0x000fe2000bf05270 */
[----:B------:R-:W-:Y:S02]  /*1ee0*/  VIADD R0, R0, 0xffffffff ;  /* 0xffffffff00007836 */ /* 0x000fe40000000000 */
[C---:B------:R-:W-:Y:S01]  /*1ef0*/  ISETP.NE.AND P1, PT, R3.reuse, 0xb, PT ;  /* 0x0000000b0300780c */ /* 0x040fe20003f25270 */
[----:B------:R-:W-:Y:S02]  /*1f00*/  USEL UR6, URZ, 0x1, UP0 ;  /* 0x000000013f067887 */ /* 0x000fe40008000000 */
[----:B------:R-:W-:Y:S01]  /*1f10*/  USEL UR5, UR5, URZ, UP0 ;  /* 0x0000003f05057287 */ /* 0x000fe20008000000 */
[----:B------:R-:W-:-:S03]  /*1f20*/  SEL R3, R3, RZ, P1 ;  /* 0x000000ff03037207 */ /* 0x000fc60000800000 */
[----:B------:R-:W-:Y:S01]  /*1f30*/  LOP3.LUT R7, R7, UR6, RZ, 0x3c, !PT ;  /* 0x0000000607077c12 */ /* 0x000fe2000f8e3cff */
[----:B------:R-:W-:Y:S07]  /*1f40*/  @P2 BRA `(.L_x_30) ;  /* 0xfffffffc00002947 */ /* 0x000fee000383ffff */
.L_x_23:
[----:B01----:R-:W0:Y:S02]  /*1f50*/  LDC R0, c[0x0][0x28c] ;  /* 0x0000a300ff007b82 */ /* 0x003e240000000800 */
[----:B0-----:R-:W-:-:S13]  /*1f60*/  ISETP.GE.AND P1, PT, R0, 0x1, PT ;  /* 0x000000010000780c */ /* 0x001fda0003f26270 */
[----:B------:R-:W-:Y:S05]  /*1f70*/  @!P1 BRA `(.L_x_31) ;  /* 0x0000000000449947 */ /* 0x000fea0003800000 */
[----:B------:R-:W-:Y:S05]  /*1f80*/  @!P0 BRA `(.L_x_32) ;  /* 0x0000000000048947 */ /* 0x000fea0003800000 */
[----:B------:R-:W-:Y:S01]  /*1f90*/  BPT.TRAP 0x1 ;  /* 0x000000040000795c */ /* 0x000fe20000300000 */
.L_x_32:
[----:B------:R-:W-:-:S13]  /*1fa0*/  ISETP.NE.AND P0, PT, R22, RZ, PT ;  /* 0x000000ff1600720c */ /* 0x000fda0003f05270 */
[----:B------:R-:W-:-:S05]  /*1fb0*/  VOTEU.ANY UP0, P0 ;  /* 0x00000000003f7886 */ /* 0x000fca0000000100 */
[----:B------:R-:W-:-:S06]  /*1fc0*/  @UP0 UIADD3 UR4, UR44, UR41, URZ ;  /* 0x000000292c040290 */ /* 0x000fcc000fffe03f */
[----:B------:R-:W-:Y:S02]  /*1fd0*/  IMAD.U32 R4, RZ, RZ, UR4 ;  /* 0x00000004ff047e24 */ /* 0x000fe4000f8e00ff */
[----:B------:R-:W-:Y:S02]  /*1fe0*/  IMAD.U32 R3, RZ, RZ, UR4 ;  /* 0x00000004ff037e24 */ /* 0x000fe4000f8e00ff */
[----:B------:R-:W-:-:S05]  /*1ff0*/  @P0 IMAD.WIDE.U32 R4, R4, -0x45d1745d, RZ ;  /* 0xba2e8ba304040825 */ /* 0x000fca00078e00ff */
[----:B------:R-:W-:-:S05]  /*2000*/  @P0 SHF.R.U32.HI R0, RZ, 0x3, R5 ;  /* 0x00000003ff000819 */ /* 0x000fca0000011605 */
[----:B------:R-:W-:-:S04]  /*2010*/  @P0 IMAD R0, R0, -0xb, R3 ;  /* 0xfffffff500000824 */ /* 0x000fc800078e0203 */
[----:B------:R-:W-:-:S04]  /*2020*/  @P0 IMAD R0, R0, 0x8, R6 ;  /* 0x0000000800000824 */ /* 0x000fc800078e0206 */
[----:B------:R-:W-:-:S05]  /*2030*/  @P0 VIADD R0, R0, 0x58 ;  /* 0x0000005800000836 */ /* 0x000fca0000000000 */
[----:B------:R-:W-:-:S04]  /*2040*/  @P0 PRMT R0, R19, 0x654, R0 ;  /* 0x0000065413000816 */ /* 0x000fc80000000000 */
[----:B------:R0:W-:Y:S01]  /*2050*/  @P0 SYNCS.ARRIVE.TRANS64.RED.A1T0 RZ, [R0+URZ], RZ ;  /* 0x000000ff00ff09a7 */ /* 0x0001e2000810043f */
[----:B------:R-:W-:-:S13]  /*2060*/  ISETP.GT.U32.AND P0, PT, R18, 0x1, PT ;  /* 0x000000011200780c */ /* 0x000fda0003f04070 */
[----:B0-----:R-:W-:Y:S05]  /*2070*/  @P0 BRA `(.L_x_31) ;  /* 0x0000000000040947 */ /* 0x001fea0003800000 */
[----:B------:R-:W-:Y:S01]  /*2080*/  BPT.TRAP 0x1 ;  /* 0x000000040000795c */ /* 0x000fe20000300000 */
.L_x_31:
[----:B------:R-:W-:Y:S01]  /*2090*/  IMAD.SHL.U32 R3, R100, 0x40, RZ ;  /* 0x0000004064037824 */ /* 0x000fe200078e00ff */
[----:B------:R-:W-:Y:S01]  /*20a0*/  UIADD3 UR41, UR43, UR41, URZ ;  /* 0x000000292b297290 */ /* 0x000fe2000fffe03f */
[----:B------:R-:W-:Y:S01]  /*20b0*/  IMAD.SHL.U32 R12, R99, 0x100, RZ ;  /* 0x00000100630c7824 */ /* 0x000fe200078e00ff */
[----:B------:R-:W-:Y:S01]  /*20c0*/  ULDC UR7, c[0x0][0x288] ;  /* 0x0000a20000077ab9 */ /* 0x000fe20000000800 */
[----:B------:R-:W-:Y:S01]  /*20d0*/  ULDC UR10, c[0x0][0x284] ;  /* 0x0000a100000a7ab9 */ /* 0x000fe20000000800 */
[----:B------:R-:W-:Y:S01]  /*20e0*/  UISETP.GT.U32.AND UP0, UPT, UR41, 0xa, UPT ;  /* 0x0000000a2900788c */ /* 0x000fe2000bf04070 */
[C---:B------:R-:W-:Y:S01]  /*20f0*/  ISETP.GE.AND P0, PT, R3.reuse, UR7, PT ;  /* 0x0000000703007c0c */ /* 0x040fe2000bf06270 */
[----:B------:R-:W-:Y:S01]  /*2100*/  UISETP.GE.U32.AND UP1, UPT, UR43, 0xb, UPT ;  /* 0x0000000b2b00788c */ /* 0x000fe2000bf26070 */
[----:B------:R-:W-:Y:S01]  /*2110*/  SHF.R.S32.HI R104, RZ, 0x1f, R23 ;  /* 0x0000001fff687819 */ /* 0x000fe20000011417 */
[----:B------:R-:W-:Y:S01]  /*2120*/  UISETP.LT.U32.AND UP0, UPT, UR43, 0xb, UP0 ;  /* 0x0000000b2b00788c */ /* 0x000fe20008701070 */
[----:B------:R-:W-:Y:S01]  /*2130*/  ISETP.GE.OR P0, PT, R12, UR10, P0 ;  /* 0x0000000a0c007c0c */ /* 0x000fe20008706670 */
[----:B------:R-:W-:Y:S01]  /*2140*/  UIMAD.WIDE.U32 UR4, UR41, -0x45d1745d, URZ ;  /* 0xba2e8ba3290478a5 */ /* 0x000fe2000f8e003f */
[----:B------:R-:W-:Y:S01]  /*2150*/  LOP3.LUT R20, R3, 0x6, R94, 0xf8, !PT ;  /* 0x0000000603147812 */ /* 0x000fe200078ef85e */
[----:B------:R-:W-:Y:S01]  /*2160*/  USEL UR6, URZ, 0x1, !UP0 ;  /* 0x000000013f067887 */ /* 0x000fe2000c000000 */
[----:B------:R-:W-:-:S02]  /*2170*/  ULDC.64 UR8, c[0x0][0x5d0] ;  /* 0x0001740000087ab9 */ /* 0x000fc40000000a00 */
[----:B------:R-:W-:Y:S01]  /*2180*/  SHF.R.S32.HI R21, RZ, 0x1f, R20 ;  /* 0x0000001fff157819 */ /* 0x000fe20000011414 */
[----:B------:R-:W-:Y:S01]  /*2190*/  IMAD R0, R104, UR8, RZ ;  /* 0x0000000868007c24 */ /* 0x000fe2000f8e02ff */
[----:B------:R-:W-:Y:S02]  /*21a0*/  USHF.R.U32.HI UR4, URZ, 0x3, UR5 ;  /* 0x000000033f047899 */ /* 0x000fe40008011605 */
[----:B------:R-:W-:Y:S01]  /*21b0*/  ULOP3.LUT UR40, UR40, UR6, URZ, 0x3c, !UPT ;  /* 0x0000000628287292 */ /* 0x000fe2000f8e3c3f */
[C---:B------:R-:W-:Y:S01]  /*21c0*/  IMAD R7, R23.reuse, UR9, R0 ;  /* 0x0000000917077c24 */ /* 0x040fe2000f8e0200 */
[----:B------:R-:W-:Y:S01]  /*21d0*/  UIMAD UR41, UR4, -0xb, UR41 ;  /* 0xfffffff5042978a4 */ /* 0x000fe2000f8e0229 */
[----:B------:R-:W-:Y:S01]  /*21e0*/  IMAD.WIDE.U32 R4, R23, UR8, R20 ;  /* 0x0000000817047c25 */ /* 0x000fe2000f8e0014 */
[----:B------:R-:W-:-:S03]  /*21f0*/  @UP1 ULOP3.LUT UR40, UR40, 0x1, UR4, 0x78, !UPT ;  /* 0x0000000128281892 */ /* 0x000fc6000f8e7804 */
[----:B------:R-:W-:Y:S02]  /*2200*/  IMAD.IADD R5, R5, 0x1, R7 ;  /* 0x0000000105057824 */ /* 0x000fe400078e0207 */
[----:B------:R-:W-:Y:S01]  /*2210*/  IMAD.MOV.U32 R0, RZ, RZ, -0x1 ;  /* 0xffffffffff007424 */ /* 0x000fe200078e00ff */
[----:B------:R-:W-:Y:S06]  /*2220*/  @P0 BRA `(.L_x_33) ;  /* 0x0000003400000947 */ /* 0x000fec0003800000 */
[----:B------:R-:W0:Y:S01]  /*2230*/  LDC.64 R100, c[0x0][0x5c8] ;  /* 0x00017200ff647b82 */ /* 0x000e220000000a00 */
[----:B------:R-:W-:Y:S01]  /*2240*/  IMAD.WIDE R10, R99, 0x100, R88 ;  /* 0x00000100630a7825 */ /* 0x000fe200078e0258 */
[----:B------:R-:W-:Y:S01]  /*2250*/  ULDC.64 UR4, c[0x0][0x5c0] ;  /* 0x0001700000047ab9 */ /* 0x000fe20000000a00 */
[----:B------:R-:W-:Y:S02]  /*2260*/  BSSY B0, `(.L_x_33) ;  /* 0x000033c000007945 */ /* 0x000fe40003800000 */
[----:B------:R-:W-:Y:S02]  /*2270*/  IMAD.IADD R99, R97, 0x1, -R12 ;  /* 0x0000000161637824 */ /* 0x000fe400078e0a0c */
[----:B------:R-:W-:Y:S02]  /*2280*/  IMAD.IADD R3, R92, 0x1, -R3 ;  /* 0x000000015c037824 */ /* 0x000fe400078e0a03 */
[-C--:B0-----:R-:W-:Y:S01]  /*2290*/  IMAD R6, R11, R100.reuse, RZ ;  /* 0x000000640b067224 */ /* 0x081fe200078e02ff */
[----:B------:R-:W-:Y:S01]  /*22a0*/  SHF.L.U64.HI R13, R100, 0x7, R101 ;  /* 0x00000007640d7819 */ /* 0x000fe20000010265 */
[----:B------:R-:W-:-:S04]  /*22b0*/  IMAD.WIDE.U32 R4, R10, R100, R4 ;  /* 0x000000640a047225 */ /* 0x000fc800078e0004 */
[----:B------:R-:W-:Y:S01]  /*22c0*/  IMAD R7, R10, R101, R6 ;  /* 0x000000650a077224 */ /* 0x000fe200078e0206 */
[----:B------:R-:W-:Y:S01]  /*22d0*/  IADD3 R14, P0, R4, UR4, RZ ;  /* 0x00000004040e7c10 */ /* 0x000fe2000ff1e0ff */
[C---:B------:R-:W-:Y:S02]  /*22e0*/  IMAD.SHL.U32 R9, R100.reuse, 0x80, RZ ;  /* 0x0000008064097824 */ /* 0x040fe400078e00ff */
[----:B------:R-:W-:Y:S01]  /*22f0*/  IMAD.IADD R7, R5, 0x1, R7 ;  /* 0x0000000105077824 */ /* 0x000fe200078e0207 */
[-C--:B------:R-:W-:Y:S02]  /*2300*/  LEA R4, P1, R100, R14.reuse, 0x3 ;  /* 0x0000000e64047211 */ /* 0x080fe400078218ff */
[----:B------:R-:W-:Y:S02]  /*2310*/  IADD3 R6, P2, R9, R14, RZ ;  /* 0x0000000e09067210 */ /* 0x000fe40007f5e0ff */
[----:B------:R-:W-:Y:S02]  /*2320*/  IADD3.X R15, R7, UR5, RZ, P0, !PT ;  /* 0x00000005070f7c10 */ /* 0x000fe400087fe4ff */
[----:B-----5:R-:W-:-:S02]  /*2330*/  ISETP.NE.AND P0, PT, R91, RZ, PT ;  /* 0x000000ff5b00720c */ /* 0x020fc40003f05270 */
[----:B------:R-:W-:Y:S01]  /*2340*/  LEA.HI.X R5, R100, R15, R101, 0x3, P1 ;  /* 0x0000000f64057211 */ /* 0x000fe200008f1c65 */
[----:B------:R-:W-:Y:S01]  /*2350*/  IMAD.X R7, R13, 0x1, R15, P2 ;  /* 0x000000010d077824 */ /* 0x000fe200010e060f */
[----:B------:R-:W-:-:S05]  /*2360*/  IADD3 R8, P1, R9, R4, RZ ;  /* 0x0000000409087210 */ /* 0x000fca0007f3e0ff */
[----:B------:R-:W-:-:S04]  /*2370*/  IMAD.X R9, R13, 0x1, R5, P1 ;  /* 0x000000010d097824 */ /* 0x000fc800008e0605 */
[----:B------:R-:W-:Y:S05]  /*2380*/  @!P0 BRA `(.L_x_34) ;  /* 0x0000002400948947 */ /* 0x000fea0003800000 */
[----:B------:R-:W0:Y:S01]  /*2390*/  LDC.64 R102, c[0x0][0x5b0] ;  /* 0x00016c00ff667b82 */ /* 0x000e220000000a00 */
[----:B------:R-:W-:Y:S01]  /*23a0*/  ULDC.64 UR4, c[0x0][0x5b8] ;  /* 0x00016e0000047ab9 */ /* 0x000fe20000000a00 */
[----:B------:R-:W-:Y:S01]  /*23b0*/  ISETP.GE.AND P0, PT, R99, 0x1, PT ;  /* 0x000000016300780c */ /* 0x000fe20003f06270 */
[----:B------:R-:W-:Y:S01]  /*23c0*/  IMAD R100, R104, UR4, RZ ;  /* 0x0000000468647c24 */ /* 0x000fe2000f8e02ff */
[----:B------:R-:W-:Y:S01]  /*23d0*/  BSSY B1, `(.L_x_35) ;  /* 0x0000010000017945 */ /* 0x000fe20003800000 */
[----:B------:R-:W-:Y:S01]  /*23e0*/  IMAD.WIDE.U32 R20, R23, UR4, R20 ;  /* 0x0000000417147c25 */ /* 0x000fe2000f8e0014 */
[----:B------:R-:W-:Y:S02]  /*23f0*/  ISETP.LT.OR P3, PT, R3, 0x1, !P0 ;  /* 0x000000010300780c */ /* 0x000fe40004761670 */
[----:B------:R-:W1:Y:S01]  /*2400*/  LDC.64 R12, c[0x0][0x5a8] ;  /* 0x00016a00ff0c7b82 */ /* 0x000e620000000a00 */
[----:B------:R-:W-:Y:S02]  /*2410*/  IMAD R23, R23, UR5, R100 ;  /* 0x0000000517177c24 */ /* 0x000fe4000f8e0264 */
[----:B------:R-:W-:-:S02]  /*2420*/  IMAD.MOV.U32 R100, RZ, RZ, R20 ;  /* 0x000000ffff647224 */ /* 0x000fc400078e0014 */
[----:B------:R-:W-:Y:S02]  /*2430*/  IMAD.IADD R101, R21, 0x1, R23 ;  /* 0x0000000115657824 */ /* 0x000fe400078e0217 */
[-C--:B0-----:R-:W-:Y:S01]  /*2440*/  IMAD R23, R11, R102.reuse, RZ ;  /* 0x000000660b177224 */ /* 0x081fe200078e02ff */
[----:B------:R-:W-:Y:S01]  /*2450*/  SHF.L.U64.HI R107, R102, 0x3, R103 ;  /* 0x00000003666b7819 */ /* 0x000fe20000010267 */
[----:B------:R-:W-:-:S04]  /*2460*/  IMAD.WIDE.U32 R104, R10, R102, R100 ;  /* 0x000000660a687225 */ /* 0x000fc800078e0064 */
[----:B------:R-:W-:Y:S01]  /*2470*/  IMAD R111, R10, R103, R23 ;  /* 0x000000670a6f7224 */ /* 0x000fe200078e0217 */
[----:B-1----:R-:W-:Y:S01]  /*2480*/  IADD3 R104, P1, R104, R12, RZ ;  /* 0x0000000c68687210 */ /* 0x002fe20007f3e0ff */
[----:B------:R-:W-:-:S03]  /*2490*/  IMAD.SHL.U32 R106, R102, 0x8, RZ ;  /* 0x00000008666a7824 */ /* 0x000fc600078e00ff */
[----:B------:R-:W-:Y:S01]  /*24a0*/  IADD3.X R105, R13, R105, R111, P1, !PT ;  /* 0x000000690d697210 */ /* 0x000fe20000ffe46f */
[----:B------:R-:W-:Y:S08]  /*24b0*/  @P3 BRA `(.L_x_36) ;  /* 0x0000000000043947 */ /* 0x000ff00003800000 */
[----:B------:R0:W5:Y:S02]  /*24c0*/  LDG.E.U8 R98, desc[UR38][R104.64] ;  /* 0x0000002668627981 */ /* 0x000164000c1e1100 */
.L_x_36:
[----:B------:R-:W-:Y:S05]  /*24d0*/  BSYNC B1 ;  /* 0x0000000000017941 */ /* 0x000fea0003800000 */
.L_x_35:
[----:B-----5:R-:W-:Y:S01]  /*24e0*/  LOP3.LUT R23, R98, 0xffff, RZ, 0xc0, !PT ;  /* 0x0000ffff62177812 */ /* 0x020fe200078ec0ff */
[----:B------:R-:W-:Y:S01]  /*24f0*/  IMAD.WIDE.U32 R108, R10, R102, R106 ;  /* 0x000000660a6c7225 */ /* 0x000fe200078e006a */
[----:B------:R-:W-:Y:S01]  /*2500*/  ISETP.LT.OR P4, PT, R3, 0x2, !P0 ;  /* 0x000000020300780c */ /* 0x000fe20004781670 */
[----:B------:R-:W-:Y:S01]  /*2510*/  BSSY B1, `(.L_x_37) ;  /* 0x000000e000017945 */ /* 0x000fe20003800000 */
[----:B------:R-:W-:Y:S01]  /*2520*/  PRMT R110, R23, 0x8880, RZ ;  /* 0x00008880176e7816 */ /* 0x000fe200000000ff */
[----:B------:R-:W-:Y:S01]  /*2530*/  IMAD.IADD R109, R111, 0x1, R109 ;  /* 0x000000016f6d7824 */ /* 0x000fe200078e026d */
[----:B------:R-:W-:Y:S02]  /*2540*/  IADD3 R108, P2, P5, R20, R12, R108 ;  /* 0x0000000c146c7210 */ /* 0x000fe40007d5e06c */
[----:B------:R-:W-:Y:S01]  /*2550*/  ISETP.GE.AND P1, PT, R99, 0x9, PT ;  /* 0x000000096300780c */ /* 0x000fe20003f26270 */
[----:B------:R-:W-:Y:S01]  /*2560*/  IMAD R23, R110, R91, RZ ;  /* 0x0000005b6e177224 */ /* 0x000fe200078e02ff */
[----:B------:R-:W-:-:S02]  /*2570*/  IADD3.X R109, R101, R13, R109, P2, P5 ;  /* 0x0000000d656d7210 */ /* 0x000fc400017ea46d */
[----:B------:R-:W-:Y:S01]  /*2580*/  ISETP.LT.OR P2, PT, R3, 0x1, !P1 ;  /* 0x000000010300780c */ /* 0x000fe20004f41670 */
[----:B------:R-:W-:-:S05]  /*2590*/  @!P3 IMAD R111, R56, R90, R23 ;  /* 0x0000005a386fb224 */ /* 0x000fca00078e0217 */
[----:B------:R1:W-:Y:S01]  /*25a0*/  @!P3 STG.E.U8 desc[UR38][R14.64], R111 ;  /* 0x0000006f0e00b986 */ /* 0x0003e2000c101126 */
[----:B------:R-:W-:Y:S06]  /*25b0*/  @P4 BRA `(.L_x_38) ;  /* 0x00000000000c4947 */ /* 0x000fec0003800000 */
[----:B------:R-:W2:Y:S02]  /*25c0*/  LDG.E.U8 R98, desc[UR38][R104.64+0x1] ;  /* 0x0000012668627981 */ /* 0x000ea4000c1e1100 */
[----:B--2---:R-:W-:-:S05]  /*25d0*/  PRMT R56, R98, 0x8880, RZ ;  /* 0x0000888062387816 */ /* 0x004fca00000000ff */
[----:B------:R-:W-:-:S07]  /*25e0*/  IMAD R23, R56, R91, RZ ;  /* 0x0000005b38177224 */ /* 0x000fce00078e02ff */
.L_x_38:
[----:B------:R-:W-:Y:S05]  /*25f0*/  BSYNC B1 ;  /* 0x0000000000017941 */ /* 0x000fea0003800000 */
.L_x_37:
[----:B------:R-:W-:Y:S01]  /*2600*/  @!P4 IMAD R57, R57, R90, R23 ;  /* 0x0000005a3939c224 */ /* 0x000fe200078e0217 */
[----:B------:R-:W-:Y:S04]  /*2610*/  BSSY B1, `(.L_x_39) ;  /* 0x0000006000017945 */ /* 0x000fe80003800000 */
[----:B------:R2:W-:Y:S01]  /*2620*/  @!P4 STG.E.U8 desc[UR38][R14.64+0x1], R57 ;  /* 0x000001390e00c986 */ /* 0x0005e2000c101126 */
[----:B------:R-:W-:Y:S05]  /*2630*/  @P2 BRA `(.L_x_40) ;  /* 0x00000000000c2947 */ /* 0x000fea0003800000 */
[----:B------:R-:W3:Y:S02]  /*2640*/  LDG.E.U8 R98, desc[UR38][R108.64] ;  /* 0x000000266c627981 */ /* 0x000ee4000c1e1100 */
[----:B---3--:R-:W-:-:S05]  /*2650*/  PRMT R56, R98, 0x8880, RZ ;  /* 0x0000888062387816 */ /* 0x008fca00000000ff */
[----:B------:R-:W-:-:S07]  /*2660*/  IMAD R23, R56, R91, RZ ;  /* 0x0000005b38177224 */ /* 0x000fce00078e02ff */
.L_x_40:
[----:B------:R-:W-:Y:S05]  /*2670*/  BSYNC B1 ;  /* 0x0000000000017941 */ /* 0x000fea0003800000 */
.L_x_39:
[C---:B------:R-:W-:Y:S01]  /*2680*/  ISETP.LT.OR P4, PT, R3.reuse, 0x2, !P1 ;  /* 0x000000020300780c */ /* 0x040fe20004f81670 */
[----:B--2---:R-:W-:Y:S01]  /*2690*/  @!P2 IMAD R57, R58, R90, R23 ;  /* 0x0000005a3a39a224 */ /* 0x004fe200078e0217 */
[----:B------:R-:W-:Y:S01]  /*26a0*/  BSSY B1, `(.L_x_41) ;  /* 0x0000009000017945 */ /* 0x000fe20003800000 */
[C---:B------:R-:W-:Y:S02]  /*26b0*/  ISETP.LT.OR P3, PT, R3.reuse, 0x9, !P0 ;  /* 0x000000090300780c */ /* 0x040fe40004761670 */
[C---:B------:R-:W-:Y:S01]  /*26c0*/  ISETP.LT.OR P5, PT, R3.reuse, 0xa, !P0 ;  /* 0x0000000a0300780c */ /* 0x040fe200047a1670 */
[----:B------:R2:W-:Y:S01]  /*26d0*/  @!P2 STG.E.U8 desc[UR38][R4.64], R57 ;  /* 0x000000390400a986 */ /* 0x0005e2000c101126 */
[----:B------:R-:W-:-:S06]  /*26e0*/  ISETP.LT.OR P2, PT, R3, 0x9, !P1 ;  /* 0x000000090300780c */ /* 0x000fcc0004f41670 */
[----:B------:R-:W-:Y:S07]  /*26f0*/  @P4 BRA `(.L_x_42) ;  /* 0x00000000000c4947 */ /* 0x000fee0003800000 */
[----:B------:R-:W3:Y:S02]  /*2700*/  LDG.E.U8 R98, desc[UR38][R108.64+0x1] ;  /* 0x000001266c627981 */ /* 0x000ee4000c1e1100 */
[----:B---3--:R-:W-:-:S05]  /*2710*/  PRMT R56, R98, 0x8880, RZ ;  /* 0x0000888062387816 */ /* 0x008fca00000000ff */
[----:B------:R-:W-:-:S07]  /*2720*/  IMAD R23, R56, R91, RZ ;  /* 0x0000005b38177224 */ /* 0x000fce00078e02ff */
.L_x_42:
[----:B------:R-:W-:Y:S05]  /*2730*/  BSYNC B1 ;  /* 0x0000000000017941 */ /* 0x000fea0003800000 */
.L_x_41:
[----:B------:R-:W-:Y:S01]  /*2740*/  @!P4 IMAD R59, R59, R90, R23 ;  /* 0x0000005a3b3bc224 */ /* 0x000fe200078e0217 */
[----:B------:R-:W-:Y:S04]  /*2750*/  BSSY B1, `(.L_x_43) ;  /* 0x0000006000017945 */ /* 0x000fe80003800000 */
[----:B------:R3:W-:Y:S01]  /*2760*/  @!P4 STG.E.U8 desc[UR38][R4.64+0x1], R59 ;  /* 0x0000013b0400c986 */ /* 0x0007e2000c101126 */
[----:B------:R-:W-:Y:S05]  /*2770*/  @P3 BRA `(.L_x_44) ;  /* 0x00000000000c3947 */ /* 0x000fea0003800000 */
[----:B------:R-:W4:Y:S02]  /*2780*/  LDG.E.U8 R98, desc[UR38][R104.64+0x8] ;  /* 0x0000082668627981 */ /* 0x000f24000c1e1100 */
[----:B----4-:R-:W-:-:S05]  /*2790*/  PRMT R56, R98, 0x8880, RZ ;  /* 0x0000888062387816 */ /* 0x010fca00000000ff */
[----:B------:R-:W-:-:S07]  /*27a0*/  IMAD R23, R56, R91, RZ ;  /* 0x0000005b38177224 */ /* 0x000fce00078e02ff */
.L_x_44:
[----:B------:R-:W-:Y:S05]  /*27b0*/  BSYNC B1 ;  /* 0x0000000000017941 */ /* 0x000fea0003800000 */
.L_x_43:
[----:B--2---:R-:W-:Y:S01]  /*27c0*/  @!P3 IMAD R57, R60, R90, R23 ;  /* 0x0000005a3c39b224 */ /* 0x004fe200078e0217 */
[----:B------:R-:W-:Y:S04]  /*27d0*/  BSSY B1, `(.L_x_45) ;  /* 0x0000006000017945 */ /* 0x000fe80003800000 */
[----:B------:R2:W-:Y:S01]  /*27e0*/  @!P3 STG.E.U8 desc[UR38][R14.64+0x8], R57 ;  /* 0x000008390e00b986 */ /* 0x0005e2000c101126 */
[----:B------:R-:W-:Y:S05]  /*27f0*/  @P5 BRA `(.L_x_46) ;  /* 0x00000000000c5947 */ /* 0x000fea0003800000 */
[----:B------:R-:W4:Y:S02]  /*2800*/  LDG.E.U8 R98, desc[UR38][R104.64+0x9] ;  /* 0x0000092668627981 */ /* 0x000f24000c1e1100 */
[----:B----4-:R-:W-:-:S05]  /*2810*/  PRMT R56, R98, 0x8880, RZ ;  /* 0x0000888062387816 */ /* 0x010fca00000000ff */
[----:B------:R-:W-:-:S07]  /*2820*/  IMAD R23, R56, R91, RZ ;  /* 0x0000005b38177224 */ /* 0x000fce00078e02ff */
.L_x_46:
[----:B------:R-:W-:Y:S05]  /*2830*/  BSYNC B1 ;  /* 0x0000000000017941 */ /* 0x000fea0003800000 */
.L_x_45:
[----:B------:R-:W-:Y:S01]  /*2840*/  @!P5 IMAD R61, R61, R90, R23 ;  /* 0x0000005a3d3dd224 */ /* 0x000fe200078e0217 */
[----:B------:R-:W-:Y:S04]  /*2850*/  BSSY B1, `(.L_x_47) ;  /* 0x0000006000017945 */ /* 0x000fe80003800000 */
[----:B------:R4:W-:Y:S01]  /*2860*/  @!P5 STG.E.U8 desc[UR38][R14.64+0x9], R61 ;  /* 0x0000093d0e00d986 */ /* 0x0009e2000c101126 */
[----:B------:R-:W-:Y:S05]  /*2870*/  @P2 BRA `(.L_x_48) ;  /* 0x00000000000c2947 */ /* 0x000fea0003800000 */
[----:B------:R-:W5:Y:S02]  /*2880*/  LDG.E.U8 R98, desc[UR38][R108.64+0x8] ;  /* 0x000008266c627981 */ /* 0x000f64000c1e1100 */
[----:B-----5:R-:W-:-:S05]  /*2890*/  PRMT R56, R98, 0x8880, RZ ;  /* 0x0000888062387816 */ /* 0x020fca00000000ff */
[----:B------:R-:W-:-:S07]  /*28a0*/  IMAD R23, R56, R91, RZ ;  /* 0x0000005b38177224 */ /* 0x000fce00078e02ff */
.L_x_48:
[----:B------:R-:W-:Y:S05]  /*28b0*/  BSYNC B1 ;  /* 0x0000000000017941 */ /* 0x000fea0003800000 */
.L_x_47:
        /* <DEDUP_REMOVED lines=8> */
[----:B------:R-:W5:Y:S02]  /*2940*/  LDG.E.U8 R98, desc[UR38][R108.64+0x9] ;  /* 0x000009266c627981 */ /* 0x000f64000c1e1100 */
[----:B-----5:R-:W-:-:S05]  /*2950*/  PRMT R56, R98, 0x8880, RZ ;  /* 0x0000888062387816 */ /* 0x020fca00000000ff */
[----:B------:R-:W-:-:S07]  /*2960*/  IMAD R23, R56, R91, RZ ;  /* 0x0000005b38177224 */ /* 0x000fce00078e02ff */
.L_x_50:
[----:B------:R-:W-:Y:S05]  /*2970*/  BSYNC B1 ;  /* 0x0000000000017941 */ /* 0x000fea0003800000 */
.L_x_49:
[----:B------:R-:W-:Y:S01]  /*2980*/  @!P4 IMAD R63, R63, R90, R23 ;  /* 0x0000005a3f3fc224 */ /* 0x000fe200078e0217 */
[----:B------:R-:W-:Y:S04]  /*2990*/  BSSY B1, `(.L_x_51) ;  /* 0x0000006000017945 */ /* 0x000fe80003800000 */
[----:B------:R0:W-:Y:S01]  /*29a0*/  @!P4 STG.E.U8 desc[UR38][R4.64+0x9], R63 ;  /* 0x0000093f0400c986 */ /* 0x0001e2000c101126 */
[----:B------:R-:W-:Y:S05]  /*29b0*/  @P3 BRA `(.L_x_52) ;  /* 0x00000000000c3947 */ /* 0x000fea0003800000 */
[----:B------:R-:W5:Y:S02]  /*29c0*/  LDG.E.U8 R98, desc[UR38][R104.64+0x10] ;  /* 0x0000102668627981 */ /* 0x000f64000c1e1100 */
[----:B-----5:R-:W-:-:S05]  /*29d0*/  PRMT R56, R98, 0x8880, RZ ;  /* 0x0000888062387816 */ /* 0x020fca00000000ff */
[----:B------:R-:W-:-:S07]  /*29e0*/  IMAD R23, R56, R91, RZ ;  /* 0x0000005b38177224 */ /* 0x000fce00078e02ff */
.L_x_52:
[----:B------:R-:W-:Y:S05]  /*29f0*/  BSYNC B1 ;  /* 0x0000000000017941 */ /* 0x000fea0003800000 */
.L_x_51:
[----:B--2---:R-:W-:Y:S01]  /*2a00*/  @!P3 IMAD R57, R64, R90, R23 ;  /* 0x0000005a4039b224 */ /* 0x004fe200078e0217 */
[----:B------:R-:W-:Y:S04]  /*2a10*/  BSSY B1, `(.L_x_53) ;  /* 0x0000006000017945 */ /* 0x000fe80003800000 */
[----:B------:R2:W-:Y:S01]  /*2a20*/  @!P3 STG.E.U8 desc[UR38][R14.64+0x10], R57 ;  /* 0x000010390e00b986 */ /* 0x0005e2000c101126 */
[----:B------:R-:W-:Y:S05]  /*2a30*/  @P5 BRA `(.L_x_54) ;  /* 0x00000000000c5947 */ /* 0x000fea0003800000 */
[----:B------:R-:W5:Y:S02]  /*2a40*/  LDG.E.U8 R98, desc[UR38][R104.64+0x11] ;  /* 0x0000112668627981 */ /* 0x000f64000c1e1100 */
[----:B-----5:R-:W-:-:S05]  /*2a50*/  PRMT R56, R98, 0x8880, RZ ;  /* 0x0000888062387816 */ /* 0x020fca00000000ff */
[----:B------:R-:W-:-:S07]  /*2a60*/  IMAD R23, R56, R91, RZ ;  /* 0x0000005b38177224 */ /* 0x000fce00078e02ff */
.L_x_54:
[----:B------:R-:W-:Y:S05]  /*2a70*/  BSYNC B1 ;  /* 0x0000000000017941 */ /* 0x000fea0003800000 */
.L_x_53:
[----:B------:R-:W-:Y:S01]  /*2a80*/  @!P5 IMAD R65, R65, R90, R23 ;  /* 0x0000005a4141d224 */ /* 0x000fe200078e0217 */
[----:B------:R-:W-:Y:S04]  /*2a90*/  BSSY B1, `(.L_x_55) ;  /* 0x0000006000017945 */ /* 0x000fe80003800000 */
[----:B------:R0:W-:Y:S01]  /*2aa0*/  @!P5 STG.E.U8 desc[UR38][R14.64+0x11], R65 ;  /* 0x000011410e00d986 */ /* 0x0001e2000c101126 */
[----:B------:R-:W-:Y:S05]  /*2ab0*/  @P2 BRA `(.L_x_56) ;  /* 0x00000000000c2947 */ /* 0x000fea0003800000 */
[----:B------:R-:W5:Y:S02]  /*2ac0*/  LDG.E.U8 R98, desc[UR38][R108.64+0x10] ;  /* 0x000010266c627981 */ /* 0x000f64000c1e1100 */
[----:B-----5:R-:W-:-:S05]  /*2ad0*/  PRMT R56, R98, 0x8880, RZ ;  /* 0x0000888062387816 */ /* 0x020fca00000000ff */
[----:B------:R-:W-:-:S07]  /*2ae0*/  IMAD R23, R56, R91, RZ ;  /* 0x0000005b38177224 */ /* 0x000fce00078e02ff */
.L_x_56:
[----:B------:R-:W-:Y:S05]  /*2af0*/  BSYNC B1 ;  /* 0x0000000000017941 */ /* 0x000fea0003800000 */
.L_x_55:
        /* <DEDUP_REMOVED lines=11> */
.L_x_58:
[----:B------:R-:W-:Y:S05]  /*2bb0*/  BSYNC B1 ;  /* 0x0000000000017941 */ /* 0x000fea0003800000 */
.L_x_57:
[----:B------:R-:W-:Y:S01]  /*2bc0*/  @!P4 IMAD R67, R67, R90, R23 ;  /* 0x0000005a4343c224 */ /* 0x000fe200078e0217 */
[----:B------:R-:W-:Y:S04]  /*2bd0*/  BSSY B1, `(.L_x_59) ;  /* 0x0000006000017945 */ /* 0x000fe80003800000 */
[----:B------:R0:W-:Y:S01]  /*2be0*/  @!P4 STG.E.U8 desc[UR38][R4.64+0x11], R67 ;  /* 0x000011430400c986 */ /* 0x0001e2000c101126 */
[----:B------:R-:W-:Y:S05]  /*2bf0*/  @P3 BRA `(.L_x_60) ;  /* 0x00000000000c3947 */ /* 0x000fea0003800000 */
[----:B------:R-:W5:Y:S02]  /*2c00*/  LDG.E.U8 R98, desc[UR38][R104.64+0x18] ;  /* 0x0000182668627981 */ /* 0x000f64000c1e1100 */
[----:B-----5:R-:W-:-:S05]  /*2c10*/  PRMT R56, R98, 0x8880, RZ ;  /* 0x0000888062387816 */ /* 0x020fca00000000ff */
[----:B------:R-:W-:-:S07]  /*2c20*/  IMAD R23, R56, R91, RZ ;  /* 0x0000005b38177224 */ /* 0x000fce00078e02ff */
.L_x_60:
[----:B------:R-:W-:Y:S05]  /*2c30*/  BSYNC B1 ;  /* 0x0000000000017941 */ /* 0x000fea0003800000 */
.L_x_59:
[----:B--2---:R-:W-:Y:S01]  /*2c40*/  @!P3 IMAD R57, R68, R90, R23 ;  /* 0x0000005a4439b224 */ /* 0x004fe200078e0217 */
[----:B------:R-:W-:Y:S04]  /*2c50*/  BSSY B1, `(.L_x_61) ;  /* 0x0000006000017945 */ /* 0x000fe80003800000 */
[----:B------:R2:W-:Y:S01]  /*2c60*/  @!P3 STG.E.U8 desc[UR38][R14.64+0x18], R57 ;  /* 0x000018390e00b986 */ /* 0x0005e2000c101126 */
[----:B------:R-:W-:Y:S05]  /*2c70*/  @P5 BRA `(.L_x_62) ;  /* 0x00000000000c5947 */ /* 0x000fea0003800000 */
[----:B------:R-:W5:Y:S02]  /*2c80*/  LDG.E.U8 R98, desc[UR38][R104.64+0x19] ;  /* 0x0000192668627981 */ /* 0x000f64000c1e1100 */
[----:B-----5:R-:W-:-:S05]  /*2c90*/  PRMT R56, R98, 0x8880, RZ ;  /* 0x0000888062387816 */ /* 0x020fca00000000ff */
[----:B------:R-:W-:-:S07]  /*2ca0*/  IMAD R23, R56, R91, RZ ;  /* 0x0000005b38177224 */ /* 0x000fce00078e02ff */
.L_x_62:
[----:B------:R-:W-:Y:S05]  /*2cb0*/  BSYNC B1 ;  /* 0x0000000000017941 */ /* 0x000fea0003800000 */
.L_x_61:
[----:B------:R-:W-:Y:S01]  /*2cc0*/  @!P5 IMAD R69, R69, R90, R23 ;  /* 0x0000005a4545d224 */ /* 0x000fe200078e0217 */
[----:B------:R-:W-:Y:S04]  /*2cd0*/  BSSY B1, `(.L_x_63) ;  /* 0x0000006000017945 */ /* 0x000fe80003800000 */
[----:B------:R0:W-:Y:S01]  /*2ce0*/  @!P5 STG.E.U8 desc[UR38][R14.64+0x19], R69 ;  /* 0x000019450e00d986 */ /* 0x0001e2000c101126 */
[----:B------:R-:W-:Y:S05]  /*2cf0*/  @P2 BRA `(.L_x_64) ;  /* 0x00000000000c2947 */ /* 0x000fea0003800000 */
[----:B------:R-:W5:Y:S02]  /*2d00*/  LDG.E.U8 R98, desc[UR38][R108.64+0x18] ;  /* 0x000018266c627981 */ /* 0x000f64000c1e1100 */
[----:B-----5:R-:W-:-:S05]  /*2d10*/  PRMT R56, R98, 0x8880, RZ ;  /* 0x0000888062387816 */ /* 0x020fca00000000ff */
[----:B------:R-:W-:-:S07]  /*2d20*/  IMAD R23, R56, R91, RZ ;  /* 0x0000005b38177224 */ /* 0x000fce00078e02ff */
.L_x_64:
[----:B------:R-:W-:Y:S05]  /*2d30*/  BSYNC B1 ;  /* 0x0000000000017941 */ /* 0x000fea0003800000 */
.L_x_63:
        /* <DEDUP_REMOVED lines=11> */
.L_x_66:
[----:B------:R-:W-:Y:S05]  /*2df0*/  BSYNC B1 ;  /* 0x0000000000017941 */ /* 0x000fea0003800000 */
.L_x_65:
[----:B------:R-:W-:Y:S01]  /*2e00*/  @!P4 IMAD R71, R71, R90, R23 ;  /* 0x0000005a4747c224 */ /* 0x000fe200078e0217 */
[----:B------:R-:W-:Y:S04]  /*2e10*/  BSSY B1, `(.L_x_67) ;  /* 0x0000006000017945 */ /* 0x000fe80003800000 */
[----:B------:R0:W-:Y:S01]  /*2e20*/  @!P4 STG.E.U8 desc[UR38][R4.64+0x19], R71 ;  /* 0x000019470400c986 */ /* 0x0001e2000c101126 */
[----:B------:R-:W-:Y:S05]  /*2e30*/  @P3 BRA `(.L_x_68) ;  /* 0x00000000000c3947 */ /* 0x000fea0003800000 */
[----:B------:R-:W5:Y:S02]  /*2e40*/  LDG.E.U8 R98, desc[UR38][R104.64+0x20] ;  /* 0x0000202668627981 */ /* 0x000f64000c1e1100 */
[----:B-----5:R-:W-:-:S05]  /*2e50*/  PRMT R56, R98, 0x8880, RZ ;  /* 0x0000888062387816 */ /* 0x020fca00000000ff */
[----:B------:R-:W-:-:S07]  /*2e60*/  IMAD R23, R56, R91, RZ ;  /* 0x0000005b38177224 */ /* 0x000fce00078e02ff */
.L_x_68:
[----:B------:R-:W-:Y:S05]  /*2e70*/  BSYNC B1 ;  /* 0x0000000000017941 */ /* 0x000fea0003800000 */
.L_x_67:
[----:B--2---:R-:W-:Y:S01]  /*2e80*/  @!P3 IMAD R57, R72, R90, R23 ;  /* 0x0000005a4839b224 */ /* 0x004fe200078e0217 */
[----:B------:R-:W-:Y:S04]  /*2e90*/  BSSY B1, `(.L_x_69) ;  /* 0x0000006000017945 */ /* 0x000fe80003800000 */
[----:B------:R2:W-:Y:S01]  /*2ea0*/  @!P3 STG.E.U8 desc[UR38][R14.64+0x20], R57 ;  /* 0x000020390e00b986 */ /* 0x0005e2000c101126 */
[----:B------:R-:W-:Y:S05]  /*2eb0*/  @P5 BRA `(.L_x_70) ;  /* 0x00000000000c5947 */ /* 0x000fea0003800000 */
[----:B------:R-:W5:Y:S02]  /*2ec0*/  LDG.E.U8 R98, desc[UR38][R104.64+0x21] ;  /* 0x0000212668627981 */ /* 0x000f64000c1e1100 */
[----:B-----5:R-:W-:-:S05]  /*2ed0*/  PRMT R56, R98, 0x8880, RZ ;  /* 0x0000888062387816 */ /* 0x020fca00000000ff */
[----:B------:R-:W-:-:S07]  /*2ee0*/  IMAD R23, R56, R91, RZ ;  /* 0x0000005b38177224 */ /* 0x000fce00078e02ff */
.L_x_70:
[----:B------:R-:W-:Y:S05]  /*2ef0*/  BSYNC B1 ;  /* 0x0000000000017941 */ /* 0x000fea0003800000 */
.L_x_69:
[----:B------:R-:W-:Y:S01]  /*2f00*/  @!P5 IMAD R73, R73, R90, R23 ;  /* 0x0000005a4949d224 */ /* 0x000fe200078e0217 */
[----:B------:R-:W-:Y:S04]  /*2f10*/  BSSY B1, `(.L_x_71) ;  /* 0x0000006000017945 */ /* 0x000fe80003800000 */
[----:B------:R0:W-:Y:S01]  /*2f20*/  @!P5 STG.E.U8 desc[UR38][R14.64+0x21], R73 ;  /* 0x000021490e00d986 */ /* 0x0001e2000c101126 */
[----:B------:R-:W-:Y:S05]  /*2f30*/  @P2 BRA `(.L_x_72) ;  /* 0x00000000000c2947 */ /* 0x000fea0003800000 */
[----:B------:R-:W5:Y:S02]  /*2f40*/  LDG.E.U8 R98, desc[UR38][R108.64+0x20] ;  /* 0x000020266c627981 */ /* 0x000f64000c1e1100 */
[----:B-----5:R-:W-:-:S05]  /*2f50*/  PRMT R56, R98, 0x8880, RZ ;  /* 0x0000888062387816 */ /* 0x020fca00000000ff */
[----:B------:R-:W-:-:S07]  /*2f60*/  IMAD R23, R56, R91, RZ ;  /* 0x0000005b38177224 */ /* 0x000fce00078e02ff */
.L_x_72:
[----:B------:R-:W-:Y:S05]  /*2f70*/  BSYNC B1 ;  /* 0x0000000000017941 */ /* 0x000fea0003800000 */
.L_x_71:
        /* <DEDUP_REMOVED lines=11> */
.L_x_74:
[----:B------:R-:W-:Y:S05]  /*3030*/  BSYNC B1 ;  /* 0x0000000000017941 */ /* 0x000fea0003800000 */
.L_x_73:
[----:B------:R-:W-:Y:S01]  /*3040*/  @!P4 IMAD R75, R75, R90, R23 ;  /* 0x0000005a4b4bc224 */ /* 0x000fe200078e0217 */
[----:B------:R-:W-:Y:S04]  /*3050*/  BSSY B1, `(.L_x_75) ;  /* 0x0000006000017945 */ /* 0x000fe80003800000 */
[----:B------:R0:W-:Y:S01]  /*3060*/  @!P4 STG.E.U8 desc[UR38][R4.64+0x21], R75 ;  /* 0x0000214b0400c986 */ /* 0x0001e2000c101126 */
[----:B------:R-:W-:Y:S05]  /*3070*/  @P3 BRA `(.L_x_76) ;  /* 0x00000000000c3947 */ /* 0x000fea0003800000 */
[----:B------:R-:W5:Y:S02]  /*3080*/  LDG.E.U8 R98, desc[UR38][R104.64+0x28] ;  /* 0x0000282668627981 */ /* 0x000f64000c1e1100 */
[----:B-----5:R-:W-:-:S05]  /*3090*/  PRMT R56, R98, 0x8880, RZ ;  /* 0x0000888062387816 */ /* 0x020fca00000000ff */
[----:B------:R-:W-:-:S07]  /*30a0*/  IMAD R23, R56, R91, RZ ;  /* 0x0000005b38177224 */ /* 0x000fce00078e02ff */
.L_x_76:
[----:B------:R-:W-:Y:S05]  /*30b0*/  BSYNC B1 ;  /* 0x0000000000017941 */ /* 0x000fea0003800000 */
.L_x_75:
[----:B--2---:R-:W-:Y:S01]  /*30c0*/  @!P3 IMAD R57, R76, R90, R23 ;  /* 0x0000005a4c39b224 */ /* 0x004fe200078e0217 */
[----:B------:R-:W-:Y:S04]  /*30d0*/  BSSY B1, `(.L_x_77) ;  /* 0x0000006000017945 */ /* 0x000fe80003800000 */
[----:B------:R2:W-:Y:S01]  /*30e0*/  @!P3 STG.E.U8 desc[UR38][R14.64+0x28], R57 ;  /* 0x000028390e00b986 */ /* 0x0005e2000c101126 */
[----:B------:R-:W-:Y:S05]  /*30f0*/  @P5 BRA `(.L_x_78) ;  /* 0x00000000000c5947 */ /* 0x000fea0003800000 */
[----:B------:R-:W5:Y:S02]  /*3100*/  LDG.E.U8 R98, desc[UR38][R104.64+0x29] ;  /* 0x0000292668627981 */ /* 0x000f64000c1e1100 */
[----:B-----5:R-:W-:-:S05]  /*3110*/  PRMT R56, R98, 0x8880, RZ ;  /* 0x0000888062387816 */ /* 0x020fca00000000ff */
[----:B------:R-:W-:-:S07]  /*3120*/  IMAD R23, R56, R91, RZ ;  /* 0x0000005b38177224 */ /* 0x000fce00078e02ff */
.L_x_78:
[----:B------:R-:W-:Y:S05]  /*3130*/  BSYNC B1 ;  /* 0x0000000000017941 */ /* 0x000fea0003800000 */
.L_x_77:
[----:B------:R-:W-:Y:S01]  /*3140*/  @!P5 IMAD R77, R77, R90, R23 ;  /* 0x0000005a4d4dd224 */ /* 0x000fe200078e0217 */
[----:B------:R-:W-:Y:S04]  /*3150*/  BSSY B1, `(.L_x_79) ;  /* 0x0000006000017945 */ /* 0x000fe80003800000 */
[----:B------:R0:W-:Y:S01]  /*3160*/  @!P5 STG.E.U8 desc[UR38][R14.64+0x29], R77 ;  /* 0x0000294d0e00d986 */ /* 0x0001e2000c101126 */
[----:B------:R-:W-:Y:S05]  /*3170*/  @P2 BRA `(.L_x_80) ;  /* 0x00000000000c2947 */ /* 0x000fea0003800000 */
[----:B------:R-:W5:Y:S02]  /*3180*/  LDG.E.U8 R98, desc[UR38][R108.64+0x28] ;  /* 0x000028266c627981 */ /* 0x000f64000c1e1100 */
[----:B-----5:R-:W-:-:S05]  /*3190*/  PRMT R56, R98, 0x8880, RZ ;  /* 0x0000888062387816 */ /* 0x020fca00000000ff */
[----:B------:R-:W-:-:S07]  /*31a0*/  IMAD R23, R56, R91, RZ ;  /* 0x0000005b38177224 */ /* 0x000fce00078e02ff */
.L_x_80:
[----:B------:R-:W-:Y:S05]  /*31b0*/  BSYNC B1 ;  /* 0x0000000000017941 */ /* 0x000fea0003800000 */
.L_x_79:
        /* <DEDUP_REMOVED lines=11> */
.L_x_82:
[----:B------:R-:W-:Y:S05]  /*3270*/  BSYNC B1 ;  /* 0x0000000000017941 */ /* 0x000fea0003800000 */
.L_x_81:
[----:B------:R-:W-:Y:S01]  /*3280*/  @!P4 IMAD R79, R79, R90, R23 ;  /* 0x0000005a4f4fc224 */ /* 0x000fe200078e0217 */
[----:B------:R-:W-:Y:S04]  /*3290*/  BSSY B1, `(.L_x_83) ;  /* 0x0000006000017945 */ /* 0x000fe80003800000 */
[----:B------:R0:W-:Y:S01]  /*32a0*/  @!P4 STG.E.U8 desc[UR38][R4.64+0x29], R79 ;  /* 0x0000294f0400c986 */ /* 0x0001e2000c101126 */
[----:B------:R-:W-:Y:S05]  /*32b0*/  @P3 BRA `(.L_x_84) ;  /* 0x00000000000c3947 */ /* 0x000fea0003800000 */
[----:B------:R-:W5:Y:S02]  /*32c0*/  LDG.E.U8 R98, desc[UR38][R104.64+0x30] ;  /* 0x0000302668627981 */ /* 0x000f64000c1e1100 */
[----:B-----5:R-:W-:-:S05]  /*32d0*/  PRMT R56, R98, 0x8880, RZ ;  /* 0x0000888062387816 */ /* 0x020fca00000000ff */
[----:B------:R-:W-:-:S07]  /*32e0*/  IMAD R23, R56, R91, RZ ;  /* 0x0000005b38177224 */ /* 0x000fce00078e02ff */
.L_x_84:
[----:B------:R-:W-:Y:S05]  /*32f0*/  BSYNC B1 ;  /* 0x0000000000017941 */ /* 0x000fea0003800000 */
.L_x_83:
[----:B--2---:R-:W-:Y:S01]  /*3300*/  @!P3 IMAD R57, R80, R90, R23 ;  /* 0x0000005a5039b224 */ /* 0x004fe200078e0217 */
[----:B------:R-:W-:Y:S04]  /*3310*/  BSSY B1, `(.L_x_85) ;  /* 0x0000006000017945 */ /* 0x000fe80003800000 */
[----:B------:R2:W-:Y:S01]  /*3320*/  @!P3 STG.E.U8 desc[UR38][R14.64+0x30], R57 ;  /* 0x000030390e00b986 */ /* 0x0005e2000c101126 */
[----:B------:R-:W-:Y:S05]  /*3330*/  @P5 BRA `(.L_x_86) ;  /* 0x00000000000c5947 */ /* 0x000fea0003800000 */
[----:B------:R-:W5:Y:S02]  /*3340*/  LDG.E.U8 R98, desc[UR38][R104.64+0x31] ;  /* 0x0000312668627981 */ /* 0x000f64000c1e1100 */
[----:B-----5:R-:W-:-:S05]  /*3350*/  PRMT R56, R98, 0x8880, RZ ;  /* 0x0000888062387816 */ /* 0x020fca00000000ff */
[----:B------:R-:W-:-:S07]  /*3360*/  IMAD R23, R56, R91, RZ ;  /* 0x0000005b38177224 */ /* 0x000fce00078e02ff */
.L_x_86:
[----:B------:R-:W-:Y:S05]  /*3370*/  BSYNC B1 ;  /* 0x0000000000017941 */ /* 0x000fea0003800000 */
.L_x_85:
[----:B------:R-:W-:Y:S01]  /*3380*/  @!P5 IMAD R81, R81, R90, R23 ;  /* 0x0000005a5151d224 */ /* 0x000fe200078e0217 */
[----:B------:R-:W-:Y:S04]  /*3390*/  BSSY B1, `(.L_x_87) ;  /* 0x0000006000017945 */ /* 0x000fe80003800000 */
[----:B------:R0:W-:Y:S01]  /*33a0*/  @!P5 STG.E.U8 desc[UR38][R14.64+0x31], R81 ;  /* 0x000031510e00d986 */ /* 0x0001e2000c101126 */
[----:B------:R-:W-:Y:S05]  /*33b0*/  @P2 BRA `(.L_x_88) ;  /* 0x00000000000c2947 */ /* 0x000fea0003800000 */
[----:B------:R-:W5:Y:S02]  /*33c0*/  LDG.E.U8 R98, desc[UR38][R108.64+0x30] ;  /* 0x000030266c627981 */ /* 0x000f64000c1e1100 */
[----:B-----5:R-:W-:-:S05]  /*33d0*/  PRMT R56, R98, 0x8880, RZ ;  /* 0x0000888062387816 */ /* 0x020fca00000000ff */
[----:B------:R-:W-:-:S07]  /*33e0*/  IMAD R23, R56, R91, RZ ;  /* 0x0000005b38177224 */ /* 0x000fce00078e02ff */
.L_x_88:
[----:B------:R-:W-:Y:S05]  /*33f0*/  BSYNC B1 ;  /* 0x0000000000017941 */ /* 0x000fea0003800000 */
.L_x_87:
[C---:B------:R-:W-:Y:S01]  /*3400*/  ISETP.LT.OR P4, PT, R3.reuse, 0x32, !P1 ;  /* 0x000000320300780c */ /* 0x040fe20004f81670 */
[----:B--2---:R-:W-:Y:S01]  /*3410*/  @!P2 IMAD R57, R82, R90, R23 ;  /* 0x0000005a5239a224 */ /* 0x004fe200078e0217 */
[----:B------:R-:W-:Y:S01]  /*3420*/  BSSY B1, `(.L_x_89) ;  /* 0x000000b000017945 */ /* 0x000fe20003800000 */
[C---:B------:R-:W-:Y:S02]  /*3430*/  ISETP.LT.OR P3, PT, R3.reuse, 0x39, !P0 ;  /* 0x000000390300780c */ /* 0x040fe40004761670 */
[----:B---3--:R-:W-:Y:S01]  /*3440*/  IADD3 R59, P5, R10, 0x80, RZ ;  /* 0x000000800a3b7810 */ /* 0x008fe20007fbe0ff */
[----:B------:R2:W-:Y:S01]  /*3450*/  @!P2 STG.E.U8 desc[UR38][R4.64+0x30], R57 ;  /* 0x000030390400a986 */ /* 0x0005e2000c101126 */
[C---:B------:R-:W-:Y:S02]  /*3460*/  ISETP.LT.OR P2, PT, R3.reuse, 0x39, !P1 ;  /* 0x000000390300780c */ /* 0x040fe40004f41670 */
[C---:B------:R-:W-:Y:S02]  /*3470*/  ISETP.LT.OR P0, PT, R3.reuse, 0x3a, !P0 ;  /* 0x0000003a0300780c */ /* 0x040fe40004701670 */
[----:B------:R-:W-:-:S02]  /*3480*/  ISETP.LT.OR P1, PT, R3, 0x3a, !P1 ;  /* 0x0000003a0300780c */ /* 0x000fc40004f21670 */
[----:B------:R-:W-:Y:S11]  /*3490*/  @P4 BRA `(.L_x_90) ;  /* 0x00000000000c4947 */ /* 0x000ff60003800000 */
[----:B------:R-:W3:Y:S02]  /*34a0*/  LDG.E.U8 R98, desc[UR38][R108.64+0x31] ;  /* 0x000031266c627981 */ /* 0x000ee4000c1e1100 */
[----:B---3--:R-:W-:-:S05]  /*34b0*/  PRMT R56, R98, 0x8880, RZ ;  /* 0x0000888062387816 */ /* 0x008fca00000000ff */
[----:B------:R-:W-:-:S07]  /*34c0*/  IMAD R23, R56, R91, RZ ;  /* 0x0000005b38177224 */ /* 0x000fce00078e02ff */
.L_x_90:
[----:B------:R-:W-:Y:S05]  /*34d0*/  BSYNC B1 ;  /* 0x0000000000017941 */ /* 0x000fea0003800000 */
.L_x_89:
[----:B------:R-:W-:Y:S01]  /*34e0*/  @!P4 IMAD R83, R83, R90, R23 ;  /* 0x0000005a5353c224 */ /* 0x000fe200078e0217 */
[----:B------:R-:W-:Y:S04]  /*34f0*/  BSSY B1, `(.L_x_91) ;  /* 0x0000006000017945 */ /* 0x000fe80003800000 */
[----:B------:R3:W-:Y:S01]  /*3500*/  @!P4 STG.E.U8 desc[UR38][R4.64+0x31], R83 ;  /* 0x000031530400c986 */ /* 0x0007e2000c101126 */
[----:B------:R-:W-:Y:S05]  /*3510*/  @P3 BRA `(.L_x_92) ;  /* 0x00000000000c3947 */ /* 0x000fea0003800000 */
[----:B------:R-:W5:Y:S02]  /*3520*/  LDG.E.U8 R98, desc[UR38][R104.64+0x38] ;  /* 0x0000382668627981 */ /* 0x000f64000c1e1100 */
[----:B-----5:R-:W-:-:S05]  /*3530*/  PRMT R56, R98, 0x8880, RZ ;  /* 0x0000888062387816 */ /* 0x020fca00000000ff */
[----:B------:R-:W-:-:S07]  /*3540*/  IMAD R23, R56, R91, RZ ;  /* 0x0000005b38177224 */ /* 0x000fce00078e02ff */
.L_x_92:
[----:B------:R-:W-:Y:S05]  /*3550*/  BSYNC B1 ;  /* 0x0000000000017941 */ /* 0x000fea0003800000 */
.L_x_91:
[----:B--2---:R-:W-:Y:S01]  /*3560*/  @!P3 IMAD R57, R84, R90, R23 ;  /* 0x0000005a5439b224 */ /* 0x004fe200078e0217 */
[----:B------:R-:W-:Y:S01]  /*3570*/  BSSY B1, `(.L_x_93) ;  /* 0x0000007000017945 */ /* 0x000fe20003800000 */
[----:B------:R-:W-:-:S03]  /*3580*/  IMAD.X R11, RZ, RZ, R11, P5 ;  /* 0x000000ffff0b7224 */ /* 0x000fc600028e060b */
[----:B------:R2:W-:Y:S01]  /*3590*/  @!P3 STG.E.U8 desc[UR38][R14.64+0x38], R57 ;  /* 0x000038390e00b986 */ /* 0x0005e2000c101126 */
[----:B------:R-:W-:Y:S05]  /*35a0*/  @P0 BRA `(.L_x_94) ;  /* 0x00000000000c0947 */ /* 0x000fea0003800000 */
[----:B------:R-:W5:Y:S02]  /*35b0*/  LDG.E.U8 R98, desc[UR38][R104.64+0x39] ;  /* 0x0000392668627981 */ /* 0x000f64000c1e1100 */
[----:B-----5:R-:W-:-:S05]  /*35c0*/  PRMT R10, R98, 0x8880, RZ ;  /* 0x00008880620a7816 */ /* 0x020fca00000000ff */
[----:B------:R-:W-:-:S07]  /*35d0*/  IMAD R23, R10, R91, RZ ;  /* 0x0000005b0a177224 */ /* 0x000fce00078e02ff */
.L_x_94:
[----:B------:R-:W-:Y:S05]  /*35e0*/  BSYNC B1 ;  /* 0x0000000000017941 */ /* 0x000fea0003800000 */
.L_x_93:
[----:B------:R-:W-:Y:S01]  /*35f0*/  @!P0 IMAD R85, R85, R90, R23 ;  /* 0x0000005a55558224 */ /* 0x000fe200078e0217 */
[----:B------:R-:W-:Y:S01]  /*3600*/  BSSY B1, `(.L_x_95) ;  /* 0x0000007000017945 */ /* 0x000fe20003800000 */
[----:B------:R-:W-:-:S03]  /*3610*/  IMAD R56, R11, R102, RZ ;  /* 0x000000660b387224 */ /* 0x000fc600078e02ff */
[----:B------:R0:W-:Y:S01]  /*3620*/  @!P0 STG.E.U8 desc[UR38][R14.64+0x39], R85 ;  /* 0x000039550e008986 */ /* 0x0001e2000c101126 */
[----:B------:R-:W-:Y:S05]  /*3630*/  @P2 BRA `(.L_x_96) ;  /* 0x00000000000c2947 */ /* 0x000fea0003800000 */
[----:B------:R-:W5:Y:S02]  /*3640*/  LDG.E.U8 R98, desc[UR38][R108.64+0x38] ;  /* 0x000038266c627981 */ /* 0x000f64000c1e1100 */
[----:B-----5:R-:W-:-:S05]  /*3650*/  PRMT R10, R98, 0x8880, RZ ;  /* 0x00008880620a7816 */ /* 0x020fca00000000ff */
[----:B------:R-:W-:-:S07]  /*3660*/  IMAD R23, R10, R91, RZ ;  /* 0x0000005b0a177224 */ /* 0x000fce00078e02ff */
.L_x_96:
[----:B------:R-:W-:Y:S05]  /*3670*/  BSYNC B1 ;  /* 0x0000000000017941 */ /* 0x000fea0003800000 */
.L_x_95:
[----:B------:R-:W-:Y:S01]  /*3680*/  @!P2 IMAD R11, R86, R90, R23 ;  /* 0x0000005a560ba224 */ /* 0x000fe200078e0217 */
[----:B------:R-:W-:Y:S01]  /*3690*/  BSSY B1, `(.L_x_97) ;  /* 0x0000009000017945 */ /* 0x000fe20003800000 */
[C---:B012-4-:R-:W-:Y:S02]  /*36a0*/  IMAD R15, R59.reuse, R103, R56 ;  /* 0x000000673b0f7224 */ /* 0x057fe400078e0238 */
[CC--:B------:R-:W-:Y:S01]  /*36b0*/  IMAD.WIDE.U32 R106, R59.reuse, R102.reuse, R106 ;  /* 0x000000663b6a7225 */ /* 0x0c0fe200078e006a */
[----:B------:R0:W-:Y:S03]  /*36c0*/  @!P2 STG.E.U8 desc[UR38][R4.64+0x38], R11 ;  /* 0x0000380b0400a986 */ /* 0x0001e6000c101126 */
[----:B------:R-:W-:Y:S01]  /*36d0*/  IMAD.WIDE.U32 R102, R59, R102, R100 ;  /* 0x000000663b667225 */ /* 0x000fe200078e0064 */
[----:B------:R-:W-:Y:S06]  /*36e0*/  @P1 BRA `(.L_x_98) ;  /* 0x00000000000c1947 */ /* 0x000fec0003800000 */
[----:B------:R-:W2:Y:S02]  /*36f0*/  LDG.E.U8 R98, desc[UR38][R108.64+0x39] ;  /* 0x000039266c627981 */ /* 0x000ea4000c1e1100 */
[----:B--2---:R-:W-:-:S05]  /*3700*/  PRMT R10, R98, 0x8880, RZ ;  /* 0x00008880620a7816 */ /* 0x004fca00000000ff */
[----:B------:R-:W-:-:S07]  /*3710*/  IMAD R23, R10, R91, RZ ;  /* 0x0000005b0a177224 */ /* 0x000fce00078e02ff */
.L_x_98:
[----:B------:R-:W-:Y:S05]  /*3720*/  BSYNC B1 ;  /* 0x0000000000017941 */ /* 0x000fea0003800000 */
.L_x_97:
[----:B------:R-:W-:Y:S01]  /*3730*/  @!P1 IMAD R87, R87, R90, R23 ;  /* 0x0000005a57579224 */ /* 0x000fe200078e0217 */
[----:B------:R-:W-:Y:S01]  /*3740*/  ISETP.GE.AND P2, PT, R99, 0x81, PT ;  /* 0x000000816300780c */ /* 0x000fe20003f46270 */
[----:B------:R-:W-:Y:S01]  /*3750*/  BSSY B1, `(.L_x_99) ;  /* 0x000000c000017945 */ /* 0x000fe20003800000 */
[----:B------:R-:W-:Y:S02]  /*3760*/  IADD3 R10, P5, R102, R12, RZ ;  /* 0x0000000c660a7210 */ /* 0x000fe40007fbe0ff */
[----:B------:R1:W-:Y:S01]  /*3770*/  @!P1 STG.E.U8 desc[UR38][R4.64+0x39], R87 ;  /* 0x0000395704009986 */ /* 0x0003e2000c101126 */
[----:B------:R-:W-:Y:S02]  /*3780*/  ISETP.LT.OR P1, PT, R3, 0x1, !P2 ;  /* 0x000000010300780c */ /* 0x000fe40005721670 */
[----:B0-----:R-:W-:Y:S02]  /*3790*/  IADD3.X R11, R13, R103, R15, P5, !PT ;  /* 0x000000670d0b7210 */ /* 0x001fe40002ffe40f */
[----:B------:R-:W-:-:S02]  /*37a0*/  ISETP.GE.AND P0, PT, R99, 0x89, PT ;  /* 0x000000896300780c */ /* 0x000fc40003f06270 */
[----:B------:R-:W-:Y:S02]  /*37b0*/  IADD3 R12, P4, P3, R20, R12, R106 ;  /* 0x0000000c140c7210 */ /* 0x000fe40007b9e06a */
[----:B------:R-:W-:-:S05]  /*37c0*/  ISETP.LT.OR P5, PT, R3, 0x2, !P2 ;  /* 0x000000020300780c */ /* 0x000fca00057a1670 */
[----:B-1----:R-:W-:Y:S08]  /*37d0*/  @P1 BRA `(.L_x_100) ;  /* 0x00000000000c1947 */ /* 0x002ff00003800000 */
[----:B------:R-:W3:Y:S02]  /*37e0*/  LDG.E.U8 R98, desc[UR38][R10.64] ;  /* 0x000000260a627981 */ /* 0x000ee4000c1e1100 */
[----:B---3--:R-:W-:-:S05]  /*37f0*/  PRMT R4, R98, 0x8880, RZ ;  /* 0x0000888062047816 */ /* 0x008fca00000000ff */
[----:B------:R-:W-:-:S07]  /*3800*/  IMAD R23, R4, R91, RZ ;  /* 0x0000005b04177224 */ /* 0x000fce00078e02ff */
.L_x_100:
[----:B------:R-:W-:Y:S05]  /*3810*/  BSYNC B1 ;  /* 0x0000000000017941 */ /* 0x000fea0003800000 */
.L_x_99:
[----:B---3--:R-:W-:Y:S01]  /*3820*/  @!P1 IMAD R5, R24, R90, R23 ;  /* 0x0000005a18059224 */ /* 0x008fe200078e0217 */
[----:B------:R-:W-:Y:S01]  /*3830*/  BSSY B1, `(.L_x_101) ;  /* 0x0000007000017945 */ /* 0x000fe20003800000 */
[----:B------:R-:W-:-:S03]  /*3840*/  IMAD.IADD R106, R15, 0x1, R107 ;  /* 0x000000010f6a7824 */ /* 0x000fc600078e026b */
[----:B------:R0:W-:Y:S01]  /*3850*/  @!P1 STG.E.U8 desc[UR38][R6.64], R5 ;  /* 0x0000000506009986 */ /* 0x0001e2000c101126 */
[----:B------:R-:W-:Y:S05]  /*3860*/  @P5 BRA `(.L_x_102) ;  /* 0x00000000000c5947 */ /* 0x000fea0003800000 */
[----:B------:R-:W2:Y:S02]  /*3870*/  LDG.E.U8 R98, desc[UR38][R10.64+0x1] ;  /* 0x000001260a627981 */ /* 0x000ea4000c1e1100 */
[----:B--2---:R-:W-:-:S05]  /*3880*/  PRMT R4, R98, 0x8880, RZ ;  /* 0x0000888062047816 */ /* 0x004fca00000000ff */
[----:B------:R-:W-:-:S07]  /*3890*/  IMAD R23, R4, R91, RZ ;  /* 0x0000005b04177224 */ /* 0x000fce00078e02ff */
.L_x_102:
[----:B------:R-:W-:Y:S05]  /*38a0*/  BSYNC B1 ;  /* 0x0000000000017941 */ /* 0x000fea0003800000 */
.L_x_101:
[----:B------:R-:W-:Y:S01]  /*38b0*/  ISETP.LT.OR P1, PT, R3, 0x1, !P0 ;  /* 0x000000010300780c */ /* 0x000fe20004721670 */
[----:B------:R-:W-:Y:S01]  /*38c0*/  @!P5 IMAD R25, R25, R90, R23 ;  /* 0x0000005a1919d224 */ /* 0x000fe200078e0217 */
[----:B------:R-:W-:Y:S01]  /*38d0*/  BSSY B1, `(.L_x_103) ;  /* 0x000000a000017945 */ /* 0x000fe20003800000 */
[----:B------:R-:W-:Y:S02]  /*38e0*/  IADD3.X R13, R101, R13, R106, P4, P3 ;  /* 0x0000000d650d7210 */ /* 0x000fe400027e646a */
[C---:B------:R-:W-:Y:S01]  /*38f0*/  ISETP.LT.OR P4, PT, R3.reuse, 0x2, !P0 ;  /* 0x000000020300780c */ /* 0x040fe20004781670 */
[----:B------:R1:W-:Y:S01]  /*3900*/  @!P5 STG.E.U8 desc[UR38][R6.64+0x1], R25 ;  /* 0x000001190600d986 */ /* 0x0003e2000c101126 */
[C---:B------:R-:W-:Y:S02]  /*3910*/  ISETP.LT.OR P5, PT, R3.reuse, 0x9, !P2 ;  /* 0x000000090300780c */ /* 0x040fe400057a1670 */
[----:B------:R-:W-:-:S04]  /*3920*/  ISETP.LT.OR P3, PT, R3, 0xa, !P2 ;  /* 0x0000000a0300780c */ /* 0x000fc80005761670 */
[----:B------:R-:W-:Y:S09]  /*3930*/  @P1 BRA `(.L_x_104) ;  /* 0x00000000000c1947 */ /* 0x000ff20003800000 */
[----:B------:R-:W2:Y:S02]  /*3940*/  LDG.E.U8 R98, desc[UR38][R12.64] ;  /* 0x000000260c627981 */ /* 0x000ea4000c1e1100 */
[----:B--2---:R-:W-:-:S05]  /*3950*/  PRMT R4, R98, 0x8880, RZ ;  /* 0x0000888062047816 */ /* 0x004fca00000000ff */
[----:B------:R-:W-:-:S07]  /*3960*/  IMAD R23, R4, R91, RZ ;  /* 0x0000005b04177224 */ /* 0x000fce00078e02ff */
.L_x_104:
[----:B------:R-:W-:Y:S05]  /*3970*/  BSYNC B1 ;  /* 0x0000000000017941 */ /* 0x000fea0003800000 */
.L_x_103:
[----:B0-----:R-:W-:Y:S01]  /*3980*/  @!P1 IMAD R5, R26, R90, R23 ;  /* 0x0000005a1a059224 */ /* 0x001fe200078e0217 */
[----:B------:R-:W-:Y:S04]  /*3990*/  BSSY B1, `(.L_x_105) ;  /* 0x0000006000017945 */ /* 0x000fe80003800000 */
[----:B------:R0:W-:Y:S01]  /*39a0*/  @!P1 STG.E.U8 desc[UR38][R8.64], R5 ;  /* 0x0000000508009986 */ /* 0x0001e2000c101126 */
[----:B------:R-:W-:Y:S05]  /*39b0*/  @P4 BRA `(.L_x_106) ;  /* 0x00000000000c4947 */ /* 0x000fea0003800000 */
[----:B------:R-:W2:Y:S02]  /*39c0*/  LDG.E.U8 R98, desc[UR38][R12.64+0x1] ;  /* 0x000001260c627981 */ /* 0x000ea4000c1e1100 */
[----:B--2---:R-:W-:-:S05]  /*39d0*/  PRMT R4, R98, 0x8880, RZ ;  /* 0x0000888062047816 */ /* 0x004fca00000000ff */
[----:B------:R-:W-:-:S07]  /*39e0*/  IMAD R23, R4, R91, RZ ;  /* 0x0000005b04177224 */ /* 0x000fce00078e02ff */
.L_x_106:
[----:B------:R-:W-:Y:S05]  /*39f0*/  BSYNC B1 ;  /* 0x0000000000017941 */ /* 0x000fea0003800000 */
.L_x_105:
[----:B------:R-:W-:Y:S01]  /*3a00*/  @!P4 IMAD R27, R27, R90, R23 ;  /* 0x0000005a1b1bc224 */ /* 0x000fe200078e0217 */
[----:B------:R-:W-:Y:S04]  /*3a10*/  BSSY B1, `(.L_x_107) ;  /* 0x0000006000017945 */ /* 0x000fe80003800000 */
[----:B------:R2:W-:Y:S01]  /*3a20*/  @!P4 STG.E.U8 desc[UR38][R8.64+0x1], R27 ;  /* 0x0000011b0800c986 */ /* 0x0005e2000c101126 */
[----:B------:R-:W-:Y:S05]  /*3a30*/  @P5 BRA `(.L_x_108) ;  /* 0x00000000000c5947 */ /* 0x000fea0003800000 */
[----:B------:R-:W3:Y:S02]  /*3a40*/  LDG.E.U8 R98, desc[UR38][R10.64+0x8] ;  /* 0x000008260a627981 */ /* 0x000ee4000c1e1100 */
[----:B---3--:R-:W-:-:S05]  /*3a50*/  PRMT R4, R98, 0x8880, RZ ;  /* 0x0000888062047816 */ /* 0x008fca00000000ff */
[----:B------:R-:W-:-:S07]  /*3a60*/  IMAD R23, R4, R91, RZ ;  /* 0x0000005b04177224 */ /* 0x000fce00078e02ff */
.L_x_108:
[----:B------:R-:W-:Y:S05]  /*3a70*/  BSYNC B1 ;  /* 0x0000000000017941 */ /* 0x000fea0003800000 */
.L_x_107:
[----:B0-----:R-:W-:Y:S01]  /*3a80*/  @!P5 IMAD R5, R28, R90, R23 ;  /* 0x0000005a1c05d224 */ /* 0x001fe200078e0217 */
[----:B------:R-:W-:Y:S04]  /*3a90*/  BSSY B1, `(.L_x_109) ;  /* 0x0000006000017945 */ /* 0x000fe80003800000 */
[----:B------:R0:W-:Y:S01]  /*3aa0*/  @!P5 STG.E.U8 desc[UR38][R6.64+0x8], R5 ;  /* 0x000008050600d986 */ /* 0x0001e2000c101126 */
[----:B------:R-:W-:Y:S05]  /*3ab0*/  @P3 BRA `(.L_x_110) ;  /* 0x00000000000c3947 */ /* 0x000fea0003800000 */
[----:B------:R-:W3:Y:S02]  /*3ac0*/  LDG.E.U8 R98, desc[UR38][R10.64+0x9] ;  /* 0x000009260a627981 */ /* 0x000ee4000c1e1100 */
[----:B---3--:R-:W-:-:S05]  /*3ad0*/  PRMT R4, R98, 0x8880, RZ ;  /* 0x0000888062047816 */ /* 0x008fca00000000ff */
[----:B------:R-:W-:-:S07]  /*3ae0*/  IMAD R23, R4, R91, RZ ;  /* 0x0000005b04177224 */ /* 0x000fce00078e02ff */
.L_x_110:
[----:B------:R-:W-:Y:S05]  /*3af0*/  BSYNC B1 ;  /* 0x0000000000017941 */ /* 0x000fea0003800000 */
.L_x_109:
[----:B------:R-:W-:Y:S01]  /*3b00*/  ISETP.LT.OR P5, PT, R3, 0x9, !P0 ;  /* 0x000000090300780c */ /* 0x000fe200047a1670 */
[----:B------:R-:W-:Y:S01]  /*3b10*/  @!P3 IMAD R29, R29, R90, R23 ;  /* 0x0000005a1d1db224 */ /* 0x000fe200078e0217 */
[----:B------:R-:W-:Y:S01]  /*3b20*/  BSSY B1, `(.L_x_111) ;  /* 0x0000009000017945 */ /* 0x000fe20003800000 */
[C---:B------:R-:W-:Y:S02]  /*3b30*/  ISETP.LT.OR P4, PT, R3.reuse, 0xa, !P0 ;  /* 0x0000000a0300780c */ /* 0x040fe40004781670 */
[C---:B------:R-:W-:Y:S01]  /*3b40*/  ISETP.LT.OR P1, PT, R3.reuse, 0x12, !P2 ;  /* 0x000000120300780c */ /* 0x040fe20005721670 */
[----:B------:R3:W-:Y:S01]  /*3b50*/  @!P3 STG.E.U8 desc[UR38][R6.64+0x9], R29 ;  /* 0x0000091d0600b986 */ /* 0x0007e2000c101126 */
[----:B------:R-:W-:-:S06]  /*3b60*/  ISETP.LT.OR P3, PT, R3, 0x11, !P2 ;  /* 0x000000110300780c */ /* 0x000fcc0005761670 */
[----:B------:R-:W-:Y:S07]  /*3b70*/  @P5 BRA `(.L_x_112) ;  /* 0x00000000000c5947 */ /* 0x000fee0003800000 */
[----:B------:R-:W4:Y:S02]  /*3b80*/  LDG.E.U8 R98, desc[UR38][R12.64+0x8] ;  /* 0x000008260c627981 */ /* 0x000f24000c1e1100 */
[----:B----4-:R-:W-:-:S05]  /*3b90*/  PRMT R4, R98, 0x8880, RZ ;  /* 0x0000888062047816 */ /* 0x010fca00000000ff */
[----:B------:R-:W-:-:S07]  /*3ba0*/  IMAD R23, R4, R91, RZ ;  /* 0x0000005b04177224 */ /* 0x000fce00078e02ff */
.L_x_112:
[----:B------:R-:W-:Y:S05]  /*3bb0*/  BSYNC B1 ;  /* 0x0000000000017941 */ /* 0x000fea0003800000 */
.L_x_111:
[----:B0-----:R-:W-:Y:S01]  /*3bc0*/  @!P5 IMAD R5, R30, R90, R23 ;  /* 0x0000005a1e05d224 */ /* 0x001fe200078e0217 */
[----:B------:R-:W-:Y:S04]  /*3bd0*/  BSSY B1, `(.L_x_113) ;  /* 0x0000006000017945 */ /* 0x000fe80003800000 */
[----:B------:R0:W-:Y:S01]  /*3be0*/  @!P5 STG.E.U8 desc[UR38][R8.64+0x8], R5 ;  /* 0x000008050800d986 */ /* 0x0001e2000c101126 */
[----:B------:R-:W-:Y:S05]  /*3bf0*/  @P4 BRA `(.L_x_114) ;  /* 0x00000000000c4947 */ /* 0x000fea0003800000 */
[----:B------:R-:W4:Y:S02]  /*3c00*/  LDG.E.U8 R98, desc[UR38][R12.64+0x9] ;  /* 0x000009260c627981 */ /* 0x000f24000c1e1100 */
[----:B----4-:R-:W-:-:S05]  /*3c10*/  PRMT R4, R98, 0x8880, RZ ;  /* 0x0000888062047816 */ /* 0x010fca00000000ff */
[----:B------:R-:W-:-:S07]  /*3c20*/  IMAD R23, R4, R91, RZ ;  /* 0x0000005b04177224 */ /* 0x000fce00078e02ff */
.L_x_114:
[----:B------:R-:W-:Y:S05]  /*3c30*/  BSYNC B1 ;  /* 0x0000000000017941 */ /* 0x000fea0003800000 */
.L_x_113:
[----:B------:R-:W-:Y:S01]  /*3c40*/  @!P4 IMAD R31, R31, R90, R23 ;  /* 0x0000005a1f1fc224 */ /* 0x000fe200078e0217 */
[----:B------:R-:W-:Y:S04]  /*3c50*/  BSSY B1, `(.L_x_115) ;  /* 0x0000006000017945 */ /* 0x000fe80003800000 */
[----:B------:R4:W-:Y:S01]  /*3c60*/  @!P4 STG.E.U8 desc[UR38][R8.64+0x9], R31 ;  /* 0x0000091f0800c986 */ /* 0x0009e2000c101126 */
[----:B------:R-:W-:Y:S05]  /*3c70*/  @P3 BRA `(.L_x_116) ;  /* 0x00000000000c3947 */ /* 0x000fea0003800000 */
[----:B------:R-:W5:Y:S02]  /*3c80*/  LDG.E.U8 R98, desc[UR38][R10.64+0x10] ;  /* 0x000010260a627981 */ /* 0x000f64000c1e1100 */
[----:B-----5:R-:W-:-:S05]  /*3c90*/  PRMT R4, R98, 0x8880, RZ ;  /* 0x0000888062047816 */ /* 0x020fca00000000ff */
[----:B------:R-:W-:-:S07]  /*3ca0*/  IMAD R23, R4, R91, RZ ;  /* 0x0000005b04177224 */ /* 0x000fce00078e02ff */
.L_x_116:
[----:B------:R-:W-:Y:S05]  /*3cb0*/  BSYNC B1 ;  /* 0x0000000000017941 */ /* 0x000fea0003800000 */
.L_x_115:
[----:B0-----:R-:W-:Y:S01]  /*3cc0*/  @!P3 IMAD R5, R32, R90, R23 ;  /* 0x0000005a2005b224 */ /* 0x001fe200078e0217 */
[----:B------:R-:W-:Y:S04]  /*3cd0*/  BSSY B1, `(.L_x_117) ;  /* 0x0000006000017945 */ /* 0x000fe80003800000 */
[----:B------:R0:W-:Y:S01]  /*3ce0*/  @!P3 STG.E.U8 desc[UR38][R6.64+0x10], R5 ;  /* 0x000010050600b986 */ /* 0x0001e2000c101126 */
[----:B------:R-:W-:Y:S05]  /*3cf0*/  @P1 BRA `(.L_x_118) ;  /* 0x00000000000c1947 */ /* 0x000fea0003800000 */
[----:B------:R-:W5:Y:S02]  /*3d00*/  LDG.E.U8 R98, desc[UR38][R10.64+0x11] ;  /* 0x000011260a627981 */ /* 0x000f64000c1e1100 */
[----:B-----5:R-:W-:-:S05]  /*3d10*/  PRMT R4, R98, 0x8880, RZ ;  /* 0x0000888062047816 */ /* 0x020fca00000000ff */
[----:B------:R-:W-:-:S07]  /*3d20*/  IMAD R23, R4, R91, RZ ;  /* 0x0000005b04177224 */ /* 0x000fce00078e02ff */
.L_x_118:
[----:B------:R-:W-:Y:S05]  /*3d30*/  BSYNC B1 ;  /* 0x0000000000017941 */ /* 0x000fea0003800000 */
.L_x_117:
        /* <DEDUP_REMOVED lines=11> */
.L_x_120:
[----:B------:R-:W-:Y:S05]  /*3df0*/  BSYNC B1 ;  /* 0x0000000000017941 */ /* 0x000fea0003800000 */
.L_x_119:
[----:B0-----:R-:W-:Y:S01]  /*3e00*/  @!P4 IMAD R5, R34, R90, R23 ;  /* 0x0000005a2205c224 */ /* 0x001fe200078e0217 */
[----:B------:R-:W-:Y:S04]  /*3e10*/  BSSY B1, `(.L_x_121) ;  /* 0x0000006000017945 */ /* 0x000fe80003800000 */
[----:B------:R0:W-:Y:S01]  /*3e20*/  @!P4 STG.E.U8 desc[UR38][R8.64+0x10], R5 ;  /* 0x000010050800c986 */ /* 0x0001e2000c101126 */
[----:B------:R-:W-:Y:S05]  /*3e30*/  @P3 BRA `(.L_x_122) ;  /* 0x00000000000c3947 */ /* 0x000fea0003800000 */
[----:B------:R-:W5:Y:S02]  /*3e40*/  LDG.E.U8 R98, desc[UR38][R12.64+0x11] ;  /* 0x000011260c627981 */ /* 0x000f64000c1e1100 */
[----:B-----5:R-:W-:-:S05]  /*3e50*/  PRMT R4, R98, 0x8880, RZ ;  /* 0x0000888062047816 */ /* 0x020fca00000000ff */
[----:B------:R-:W-:-:S07]  /*3e60*/  IMAD R23, R4, R91, RZ ;  /* 0x0000005b04177224 */ /* 0x000fce00078e02ff */
.L_x_122:
[----:B------:R-:W-:Y:S05]  /*3e70*/  BSYNC B1 ;  /* 0x0000000000017941 */ /* 0x000fea0003800000 */
.L_x_121:
[----:B------:R-:W-:Y:S01]  /*3e80*/  @!P3 IMAD R35, R35, R90, R23 ;  /* 0x0000005a2323b224 */ /* 0x000fe200078e0217 */
[----:B------:R-:W-:Y:S04]  /*3e90*/  BSSY B1, `(.L_x_123) ;  /* 0x0000006000017945 */ /* 0x000fe80003800000 */
[----:B------:R0:W-:Y:S01]  /*3ea0*/  @!P3 STG.E.U8 desc[UR38][R8.64+0x11], R35 ;  /* 0x000011230800b986 */ /* 0x0001e2000c101126 */
[----:B------:R-:W-:Y:S05]  /*3eb0*/  @P5 BRA `(.L_x_124) ;  /* 0x00000000000c5947 */ /* 0x000fea0003800000 */
[----:B------:R-:W5:Y:S02]  /*3ec0*/  LDG.E.U8 R98, desc[UR38][R10.64+0x18] ;  /* 0x000018260a627981 */ /* 0x000f64000c1e1100 */
[----:B-----5:R-:W-:-:S05]  /*3ed0*/  PRMT R4, R98, 0x8880, RZ ;  /* 0x0000888062047816 */ /* 0x020fca00000000ff */
[----:B------:R-:W-:-:S07]  /*3ee0*/  IMAD R23, R4, R91, RZ ;  /* 0x0000005b04177224 */ /* 0x000fce00078e02ff */
.L_x_124:
[----:B------:R-:W-:Y:S05]  /*3ef0*/  BSYNC B1 ;  /* 0x0000000000017941 */ /* 0x000fea0003800000 */
.L_x_123:
[----:B0-----:R-:W-:Y:S01]  /*3f00*/  @!P5 IMAD R5, R36, R90, R23 ;  /* 0x0000005a2405d224 */ /* 0x001fe200078e0217 */
[----:B------:R-:W-:Y:S04]  /*3f10*/  BSSY B1, `(.L_x_125) ;  /* 0x0000006000017945 */ /* 0x000fe80003800000 */
[----:B------:R0:W-:Y:S01]  /*3f20*/  @!P5 STG.E.U8 desc[UR38][R6.64+0x18], R5 ;  /* 0x000018050600d986 */ /* 0x0001e2000c101126 */
[----:B------:R-:W-:Y:S05]  /*3f30*/  @P1 BRA `(.L_x_126) ;  /* 0x00000000000c1947 */ /* 0x000fea0003800000 */
[----:B------:R-:W5:Y:S02]  /*3f40*/  LDG.E.U8 R98, desc[UR38][R10.64+0x19] ;  /* 0x000019260a627981 */ /* 0x000f64000c1e1100 */
[----:B-----5:R-:W-:-:S05]  /*3f50*/  PRMT R4, R98, 0x8880, RZ ;  /* 0x0000888062047816 */ /* 0x020fca00000000ff */
[----:B------:R-:W-:-:S07]  /*3f60*/  IMAD R23, R4, R91, RZ ;  /* 0x0000005b04177224 */ /* 0x000fce00078e02ff */
.L_x_126:
[----:B------:R-:W-:Y:S05]  /*3f70*/  BSYNC B1 ;  /* 0x0000000000017941 */ /* 0x000fea0003800000 */
.L_x_125:
        /* <DEDUP_REMOVED lines=11> */
.L_x_128:
[----:B------:R-:W-:Y:S05]  /*4030*/  BSYNC B1 ;  /* 0x0000000000017941 */ /* 0x000fea0003800000 */
.L_x_127:
[----:B0-----:R-:W-:Y:S01]  /*4040*/  @!P4 IMAD R5, R38, R90, R23 ;  /* 0x0000005a2605c224 */ /* 0x001fe200078e0217 */
[----:B------:R-:W-:Y:S04]  /*4050*/  BSSY B1, `(.L_x_129) ;  /* 0x0000006000017945 */ /* 0x000fe80003800000 */
[----:B------:R0:W-:Y:S01]  /*4060*/  @!P4 STG.E.U8 desc[UR38][R8.64+0x18], R5 ;  /* 0x000018050800c986 */ /* 0x0001e2000c101126 */
[----:B------:R-:W-:Y:S05]  /*4070*/  @P3 BRA `(.L_x_130) ;  /* 0x00000000000c3947 */ /* 0x000fea0003800000 */
[----:B------:R-:W5:Y:S02]  /*4080*/  LDG.E.U8 R98, desc[UR38][R12.64+0x19] ;  /* 0x000019260c627981 */ /* 0x000f64000c1e1100 */
[----:B-----5:R-:W-:-:S05]  /*4090*/  PRMT R4, R98, 0x8880, RZ ;  /* 0x0000888062047816 */ /* 0x020fca00000000ff */
[----:B------:R-:W-:-:S07]  /*40a0*/  IMAD R23, R4, R91, RZ ;  /* 0x0000005b04177224 */ /* 0x000fce00078e02ff */
.L_x_130:
[----:B------:R-:W-:Y:S05]  /*40b0*/  BSYNC B1 ;  /* 0x0000000000017941 */ /* 0x000fea0003800000 */
.L_x_129:
[----:B------:R-:W-:Y:S01]  /*40c0*/  @!P3 IMAD R39, R39, R90, R23 ;  /* 0x0000005a2727b224 */ /* 0x000fe200078e0217 */
[----:B------:R-:W-:Y:S04]  /*40d0*/  BSSY B1, `(.L_x_131) ;  /* 0x0000006000017945 */ /* 0x000fe80003800000 */
[----:B------:R0:W-:Y:S01]  /*40e0*/  @!P3 STG.E.U8 desc[UR38][R8.64+0x19], R39 ;  /* 0x000019270800b986 */ /* 0x0001e2000c101126 */
[----:B------:R-:W-:Y:S05]  /*40f0*/  @P5 BRA `(.L_x_132) ;  /* 0x00000000000c5947 */ /* 0x000fea0003800000 */
[----:B------:R-:W5:Y:S02]  /*4100*/  LDG.E.U8 R98, desc[UR38][R10.64+0x20] ;  /* 0x000020260a627981 */ /* 0x000f64000c1e1100 */
[----:B-----5:R-:W-:-:S05]  /*4110*/  PRMT R4, R98, 0x8880, RZ ;  /* 0x0000888062047816 */ /* 0x020fca00000000ff */
[----:B------:R-:W-:-:S07]  /*4120*/  IMAD R23, R4, R91, RZ ;  /* 0x0000005b04177224 */ /* 0x000fce00078e02ff */
.L_x_132:
[----:B------:R-:W-:Y:S05]  /*4130*/  BSYNC B1 ;  /* 0x0000000000017941 */ /* 0x000fea0003800000 */
.L_x_131:
[----:B0-----:R-:W-:Y:S01]  /*4140*/  @!P5 IMAD R5, R40, R90, R23 ;  /* 0x0000005a2805d224 */ /* 0x001fe200078e0217 */
[----:B------:R-:W-:Y:S04]  /*4150*/  BSSY B1, `(.L_x_133) ;  /* 0x0000006000017945 */ /* 0x000fe80003800000 */
[----:B------:R0:W-:Y:S01]  /*4160*/  @!P5 STG.E.U8 desc[UR38][R6.64+0x20], R5 ;  /* 0x000020050600d986 */ /* 0x0001e2000c101126 */
[----:B------:R-:W-:Y:S05]  /*4170*/  @P1 BRA `(.L_x_134) ;  /* 0x00000000000c1947 */ /* 0x000fea0003800000 */
[----:B------:R-:W5:Y:S02]  /*4180*/  LDG.E.U8 R98, desc[UR38][R10.64+0x21] ;  /* 0x000021260a627981 */ /* 0x000f64000c1e1100 */
[----:B-----5:R-:W-:-:S05]  /*4190*/  PRMT R4, R98, 0x8880, RZ ;  /* 0x0000888062047816 */ /* 0x020fca00000000ff */
[----:B------:R-:W-:-:S07]  /*41a0*/  IMAD R23, R4, R91, RZ ;  /* 0x0000005b04177224 */ /* 0x000fce00078e02ff */
.L_x_134:
[----:B------:R-:W-:Y:S05]  /*41b0*/  BSYNC B1 ;  /* 0x0000000000017941 */ /* 0x000fea0003800000 */
.L_x_133:
        /* <DEDUP_REMOVED lines=11> */
.L_x_136:
[----:B------:R-:W-:Y:S05]  /*4270*/  BSYNC B1 ;  /* 0x0000000000017941 */ /* 0x000fea0003800000 */
.L_x_135:
[----:B0-----:R-:W-:Y:S01]  /*4280*/  @!P4 IMAD R5, R42, R90, R23 ;  /* 0x0000005a2a05c224 */ /* 0x001fe200078e0217 */
[----:B------:R-:W-:Y:S04]  /*4290*/  BSSY B1, `(.L_x_137) ;  /* 0x0000006000017945 */ /* 0x000fe80003800000 */
[----:B------:R0:W-:Y:S01]  /*42a0*/  @!P4 STG.E.U8 desc[UR38][R8.64+0x20], R5 ;  /* 0x000020050800c986 */ /* 0x0001e2000c101126 */
[----:B------:R-:W-:Y:S05]  /*42b0*/  @P3 BRA `(.L_x_138) ;  /* 0x00000000000c3947 */ /* 0x000fea0003800000 */
[----:B------:R-:W5:Y:S02]  /*42c0*/  LDG.E.U8 R98, desc[UR38][R12.64+0x21] ;  /* 0x000021260c627981 */ /* 0x000f64000c1e1100 */
[----:B-----5:R-:W-:-:S05]  /*42d0*/  PRMT R4, R98, 0x8880, RZ ;  /* 0x0000888062047816 */ /* 0x020fca00000000ff */
[----:B------:R-:W-:-:S07]  /*42e0*/  IMAD R23, R4, R91, RZ ;  /* 0x0000005b04177224 */ /* 0x000fce00078e02ff */
.L_x_138:
[----:B------:R-:W-:Y:S05]  /*42f0*/  BSYNC B1 ;  /* 0x0000000000017941 */ /* 0x000fea0003800000 */
.L_x_137:
[----:B------:R-:W-:Y:S01]  /*4300*/  @!P3 IMAD R43, R43, R90, R23 ;  /* 0x0000005a2b2bb224 */ /* 0x000fe200078e0217 */
[----:B------:R-:W-:Y:S04]  /*4310*/  BSSY B1, `(.L_x_139) ;  /* 0x0000006000017945 */ /* 0x000fe80003800000 */
[----:B------:R0:W-:Y:S01]  /*4320*/  @!P3 STG.E.U8 desc[UR38][R8.64+0x21], R43 ;  /* 0x0000212b0800b986 */ /* 0x0001e2000c101126 */
[----:B------:R-:W-:Y:S05]  /*4330*/  @P5 BRA `(.L_x_140) ;  /* 0x00000000000c5947 */ /* 0x000fea0003800000 */
[----:B------:R-:W5:Y:S02]  /*4340*/  LDG.E.U8 R98, desc[UR38][R10.64+0x28] ;  /* 0x000028260a627981 */ /* 0x000f64000c1e1100 */
[----:B-----5:R-:W-:-:S05]  /*4350*/  PRMT R4, R98, 0x8880, RZ ;  /* 0x0000888062047816 */ /* 0x020fca00000000ff */
[----:B------:R-:W-:-:S07]  /*4360*/  IMAD R23, R4, R91, RZ ;  /* 0x0000005b04177224 */ /* 0x000fce00078e02ff */
.L_x_140:
[----:B------:R-:W-:Y:S05]  /*4370*/  BSYNC B1 ;  /* 0x0000000000017941 */ /* 0x000fea0003800000 */
.L_x_139:
[----:B0-----:R-:W-:Y:S01]  /*4380*/  @!P5 IMAD R5, R44, R90, R23 ;  /* 0x0000005a2c05d224 */ /* 0x001fe200078e0217 */
[----:B------:R-:W-:Y:S04]  /*4390*/  BSSY B1, `(.L_x_141) ;  /* 0x0000006000017945 */ /* 0x000fe80003800000 */
[----:B------:R0:W-:Y:S01]  /*43a0*/  @!P5 STG.E.U8 desc[UR38][R6.64+0x28], R5 ;  /* 0x000028050600d986 */ /* 0x0001e2000c101126 */
[----:B------:R-:W-:Y:S05]  /*43b0*/  @P1 BRA `(.L_x_142) ;  /* 0x00000000000c1947 */ /* 0x000fea0003800000 */
[----:B------:R-:W5:Y:S02]  /*43c0*/  LDG.E.U8 R98, desc[UR38][R10.64+0x29] ;  /* 0x000029260a627981 */ /* 0x000f64000c1e1100 */
[----:B-----5:R-:W-:-:S05]  /*43d0*/  PRMT R4, R98, 0x8880, RZ ;  /* 0x0000888062047816 */ /* 0x020fca00000000ff */
[----:B------:R-:W-:-:S07]  /*43e0*/  IMAD R23, R4, R91, RZ ;  /* 0x0000005b04177224 */ /* 0x000fce00078e02ff */
.L_x_142:
[----:B------:R-:W-:Y:S05]  /*43f0*/  BSYNC B1 ;  /* 0x0000000000017941 */ /* 0x000fea0003800000 */
.L_x_141:
        /* <DEDUP_REMOVED lines=11> */
.L_x_144:
[----:B------:R-:W-:Y:S05]  /*44b0*/  BSYNC B1 ;  /* 0x0000000000017941 */ /* 0x000fea0003800000 */
.L_x_143:
[----:B0-----:R-:W-:Y:S01]  /*44c0*/  @!P4 IMAD R5, R46, R90, R23 ;  /* 0x0000005a2e05c224 */ /* 0x001fe200078e0217 */
[----:B------:R-:W-:Y:S04]  /*44d0*/  BSSY B1, `(.L_x_145) ;  /* 0x0000006000017945 */ /* 0x000fe80003800000 */
[----:B------:R0:W-:Y:S01]  /*44e0*/  @!P4 STG.E.U8 desc[UR38][R8.64+0x28], R5 ;  /* 0x000028050800c986 */ /* 0x0001e2000c101126 */
[----:B------:R-:W-:Y:S05]  /*44f0*/  @P3 BRA `(.L_x_146) ;  /* 0x00000000000c3947 */ /* 0x000fea0003800000 */
[----:B------:R-:W5:Y:S02]  /*4500*/  LDG.E.U8 R98, desc[UR38][R12.64+0x29] ;  /* 0x000029260c627981 */ /* 0x000f64000c1e1100 */
[----:B-----5:R-:W-:-:S05]  /*4510*/  PRMT R4, R98, 0x8880, RZ ;  /* 0x0000888062047816 */ /* 0x020fca00000000ff */
[----:B------:R-:W-:-:S07]  /*4520*/  IMAD R23, R4, R91, RZ ;  /* 0x0000005b04177224 */ /* 0x000fce00078e02ff */
.L_x_146:
[----:B------:R-:W-:Y:S05]  /*4530*/  BSYNC B1 ;  /* 0x0000000000017941 */ /* 0x000fea0003800000 */
.L_x_145:
[----:B------:R-:W-:Y:S01]  /*4540*/  @!P3 IMAD R47, R47, R90, R23 ;  /* 0x0000005a2f2fb224 */ /* 0x000fe200078e0217 */
[----:B------:R-:W-:Y:S04]  /*4550*/  BSSY B1, `(.L_x_147) ;  /* 0x0000006000017945 */ /* 0x000fe80003800000 */
[----:B------:R0:W-:Y:S01]  /*4560*/  @!P3 STG.E.U8 desc[UR38][R8.64+0x29], R47 ;  /* 0x0000292f0800b986 */ /* 0x0001e2000c101126 */
[----:B------:R-:W-:Y:S05]  /*4570*/  @P5 BRA `(.L_x_148) ;  /* 0x00000000000c5947 */ /* 0x000fea0003800000 */
[----:B------:R-:W5:Y:S02]  /*4580*/  LDG.E.U8 R98, desc[UR38][R10.64+0x30] ;  /* 0x000030260a627981 */ /* 0x000f64000c1e1100 */
[----:B-----5:R-:W-:-:S05]  /*4590*/  PRMT R4, R98, 0x8880, RZ ;  /* 0x0000888062047816 */ /* 0x020fca00000000ff */
[----:B------:R-:W-:-:S07]  /*45a0*/  IMAD R23, R4, R91, RZ ;  /* 0x0000005b04177224 */ /* 0x000fce00078e02ff */
.L_x_148:
[----:B------:R-:W-:Y:S05]  /*45b0*/  BSYNC B1 ;  /* 0x0000000000017941 */ /* 0x000fea0003800000 */
.L_x_147:
[----:B0-----:R-:W-:Y:S01]  /*45c0*/  @!P5 IMAD R5, R48, R90, R23 ;  /* 0x0000005a3005d224 */ /* 0x001fe200078e0217 */
[----:B------:R-:W-:Y:S04]  /*45d0*/  BSSY B1, `(.L_x_149) ;  /* 0x0000006000017945 */ /* 0x000fe80003800000 */
[----:B------:R0:W-:Y:S01]  /*45e0*/  @!P5 STG.E.U8 desc[UR38][R6.64+0x30], R5 ;  /* 0x000030050600d986 */ /* 0x0001e2000c101126 */
[----:B------:R-:W-:Y:S05]  /*45f0*/  @P1 BRA `(.L_x_150) ;  /* 0x00000000000c1947 */ /* 0x000fea0003800000 */
[----:B------:R-:W5:Y:S02]  /*4600*/  LDG.E.U8 R98, desc[UR38][R10.64+0x31] ;  /* 0x000031260a627981 */ /* 0x000f64000c1e1100 */
[----:B-----5:R-:W-:-:S05]  /*4610*/  PRMT R4, R98, 0x8880, RZ ;  /* 0x0000888062047816 */ /* 0x020fca00000000ff */
[----:B------:R-:W-:-:S07]  /*4620*/  IMAD R23, R4, R91, RZ ;  /* 0x0000005b04177224 */ /* 0x000fce00078e02ff */
.L_x_150:
[----:B------:R-:W-:Y:S05]  /*4630*/  BSYNC B1 ;  /* 0x0000000000017941 */ /* 0x000fea0003800000 */
.L_x_149:
[----:B------:R-:W-:Y:S01]  /*4640*/  ISETP.LT.OR P4, PT, R3, 0x31, !P0 ;  /* 0x000000310300780c */ /* 0x000fe20004781670 */
[----:B------:R-:W-:Y:S01]  /*4650*/  @!P1 IMAD R49, R49, R90, R23 ;  /* 0x0000005a31319224 */ /* 0x000fe200078e0217 */
[----:B------:R-:W-:Y:S01]  /*4660*/  BSSY B1, `(.L_x_151) ;  /* 0x000000a000017945 */ /* 0x000fe20003800000 */
[C---:B------:R-:W-:Y:S02]  /*4670*/  ISETP.LT.OR P3, PT, R3.reuse, 0x32, !P0 ;  /* 0x000000320300780c */ /* 0x040fe40004761670 */
[C---:B------:R-:W-:Y:S01]  /*4680*/  ISETP.LT.OR P5, PT, R3.reuse, 0x39, !P0 ;  /* 0x000000390300780c */ /* 0x040fe200047a1670 */
[----:B------:R0:W-:Y:S01]  /*4690*/  @!P1 STG.E.U8 desc[UR38][R6.64+0x31], R49 ;  /* 0x0000313106009986 */ /* 0x0001e2000c101126 */
[C---:B------:R-:W-:Y:S02]  /*46a0*/  ISETP.LT.OR P1, PT, R3.reuse, 0x39, !P2 ;  /* 0x000000390300780c */ /* 0x040fe40005721670 */
[----:B------:R-:W-:-:S04]  /*46b0*/  ISETP.LT.OR P2, PT, R3, 0x3a, !P2 ;  /* 0x0000003a0300780c */ /* 0x000fc80005741670 */
[----:B------:R-:W-:Y:S09]  /*46c0*/  @P4 BRA `(.L_x_152) ;  /* 0x00000000000c4947 */ /* 0x000ff20003800000 */
[----:B------:R-:W5:Y:S02]  /*46d0*/  LDG.E.U8 R98, desc[UR38][R12.64+0x30] ;  /* 0x000030260c627981 */ /* 0x000f64000c1e1100 */
[----:B-----5:R-:W-:-:S05]  /*46e0*/  PRMT R4, R98, 0x8880, RZ ;  /* 0x0000888062047816 */ /* 0x020fca00000000ff */
[----:B------:R-:W-:-:S07]  /*46f0*/  IMAD R23, R4, R91, RZ ;  /* 0x0000005b04177224 */ /* 0x000fce00078e02ff */
.L_x_152:
[----:B------:R-:W-:Y:S05]  /*4700*/  BSYNC B1 ;  /* 0x0000000000017941 */ /* 0x000fea0003800000 */
.L_x_151:
[----:B0-----:R-:W-:Y:S01]  /*4710*/  @!P4 IMAD R5, R50, R90, R23 ;  /* 0x0000005a3205c224 */ /* 0x001fe200078e0217 */
[----:B------:R-:W-:Y:S04]  /*4720*/  BSSY B1, `(.L_x_153) ;  /* 0x0000006000017945 */ /* 0x000fe80003800000 */
[----:B------:R0:W-:Y:S01]  /*4730*/  @!P4 STG.E.U8 desc[UR38][R8.64+0x30], R5 ;  /* 0x000030050800c986 */ /* 0x0001e2000c101126 */
[----:B------:R-:W-:Y:S05]  /*4740*/  @P3 BRA `(.L_x_154) ;  /* 0x00000000000c3947 */ /* 0x000fea0003800000 */
[----:B------:R-:W5:Y:S02]  /*4750*/  LDG.E.U8 R98, desc[UR38][R12.64+0x31] ;  /* 0x000031260c627981 */ /* 0x000f64000c1e1100 */
[----:B-----5:R-:W-:-:S05]  /*4760*/  PRMT R4, R98, 0x8880, RZ ;  /* 0x0000888062047816 */ /* 0x020fca00000000ff */
[----:B------:R-:W-:-:S07]  /*4770*/  IMAD R23, R4, R91, RZ ;  /* 0x0000005b04177224 */ /* 0x000fce00078e02ff */
.L_x_154:
[----:B------:R-:W-:Y:S05]  /*4780*/  BSYNC B1 ;  /* 0x0000000000017941 */ /* 0x000fea0003800000 */
.L_x_153:
[----:B------:R-:W-:Y:S01]  /*4790*/  @!P3 IMAD R51, R51, R90, R23 ;  /* 0x0000005a3333b224 */ /* 0x000fe200078e0217 */
[----:B------:R-:W-:Y:S04]  /*47a0*/  BSSY B1, `(.L_x_155) ;  /* 0x0000006000017945 */ /* 0x000fe80003800000 */
[----:B------:R0:W-:Y:S01]  /*47b0*/  @!P3 STG.E.U8 desc[UR38][R8.64+0x31], R51 ;  /* 0x000031330800b986 */ /* 0x0001e2000c101126 */
[----:B------:R-:W-:Y:S05]  /*47c0*/  @P1 BRA `(.L_x_156) ;  /* 0x00000000000c1947 */ /* 0x000fea0003800000 */
[----:B------:R-:W5:Y:S02]  /*47d0*/  LDG.E.U8 R98, desc[UR38][R10.64+0x38] ;  /* 0x000038260a627981 */ /* 0x000f64000c1e1100 */
[----:B-----5:R-:W-:-:S05]  /*47e0*/  PRMT R4, R98, 0x8880, RZ ;  /* 0x0000888062047816 */ /* 0x020fca00000000ff */
[----:B------:R-:W-:-:S07]  /*47f0*/  IMAD R23, R4, R91, RZ ;  /* 0x0000005b04177224 */ /* 0x000fce00078e02ff */
.L_x_156:
[----:B------:R-:W-:Y:S05]  /*4800*/  BSYNC B1 ;  /* 0x0000000000017941 */ /* 0x000fea0003800000 */
.L_x_155:
[----:B0-----:R-:W-:Y:S01]  /*4810*/  @!P1 IMAD R5, R52, R90, R23 ;  /* 0x0000005a34059224 */ /* 0x001fe200078e0217 */
[----:B------:R-:W-:Y:S04]  /*4820*/  BSSY B1, `(.L_x_157) ;  /* 0x0000006000017945 */ /* 0x000fe80003800000 */
[----:B------:R0:W-:Y:S01]  /*4830*/  @!P1 STG.E.U8 desc[UR38][R6.64+0x38], R5 ;  /* 0x0000380506009986 */ /* 0x0001e2000c101126 */
[----:B------:R-:W-:Y:S05]  /*4840*/  @P2 BRA `(.L_x_158) ;  /* 0x00000000000c2947 */ /* 0x000fea0003800000 */
[----:B------:R-:W5:Y:S02]  /*4850*/  LDG.E.U8 R98, desc[UR38][R10.64+0x39] ;  /* 0x000039260a627981 */ /* 0x000f64000c1e1100 */
[----:B-----5:R-:W-:-:S05]  /*4860*/  PRMT R4, R98, 0x8880, RZ ;  /* 0x0000888062047816 */ /* 0x020fca00000000ff */
[----:B------:R-:W-:-:S07]  /*4870*/  IMAD R23, R4, R91, RZ ;  /* 0x0000005b04177224 */ /* 0x000fce00078e02ff */
.L_x_158:
[----:B------:R-:W-:Y:S05]  /*4880*/  BSYNC B1 ;  /* 0x0000000000017941 */ /* 0x000fea0003800000 */
.L_x_157:
[----:B------:R-:W-:Y:S01]  /*4890*/  @!P2 IMAD R53, R53, R90, R23 ;  /* 0x0000005a3535a224 */ /* 0x000fe200078e0217 */
[----:B------:R-:W-:Y:S04]  /*48a0*/  BSSY B1, `(.L_x_159) ;  /* 0x0000006000017945 */ /* 0x000fe80003800000 */
[----:B------:R0:W-:Y:S01]  /*48b0*/  @!P2 STG.E.U8 desc[UR38][R6.64+0x39], R53 ;  /* 0x000039350600a986 */ /* 0x0001e2000c101126 */
[----:B------:R-:W-:Y:S05]  /*48c0*/  @P5 BRA `(.L_x_160) ;  /* 0x00000000000c5947 */ /* 0x000fea0003800000 */
[----:B------:R-:W5:Y:S02]  /*48d0*/  LDG.E.U8 R98, desc[UR38][R12.64+0x38] ;  /* 0x000038260c627981 */ /* 0x000f64000c1e1100 */
[----:B-----5:R-:W-:-:S05]  /*48e0*/  PRMT R4, R98, 0x8880, RZ ;  /* 0x0000888062047816 */ /* 0x020fca00000000ff */
[----:B------:R-:W-:-:S07]  /*48f0*/  IMAD R23, R4, R91, RZ ;  /* 0x0000005b04177224 */ /* 0x000fce00078e02ff */
.L_x_160:
[----:B------:R-:W-:Y:S05]  /*4900*/  BSYNC B1 ;  /* 0x0000000000017941 */ /* 0x000fea0003800000 */
.L_x_159:
[----:B0-----:R-:W-:Y:S01]  /*4910*/  @!P5 IMAD R5, R54, R90, R23 ;  /* 0x0000005a3605d224 */ /* 0x001fe200078e0217 */
[----:B------:R-:W-:Y:S01]  /*4920*/  ISETP.LT.OR P0, PT, R3, 0x3a, !P0 ;  /* 0x0000003a0300780c */ /* 0x000fe20004701670 */
[----:B------:R-:W-:Y:S03]  /*4930*/  BSSY B1, `(.L_x_161) ;  /* 0x0000006000017945 */ /* 0x000fe60003800000 */
[----:B------:R0:W-:Y:S09]  /*4940*/  @!P5 STG.E.U8 desc[UR38][R8.64+0x38], R5 ;  /* 0x000038050800d986 */ /* 0x0001f2000c101126 */
[----:B------:R-:W-:Y:S05]  /*4950*/  @P0 BRA `(.L_x_162) ;  /* 0x00000000000c0947 */ /* 0x000fea0003800000 */
[----:B------:R-:W5:Y:S02]  /*4960*/  LDG.E.U8 R98, desc[UR38][R12.64+0x39] ;  /* 0x000039260c627981 */ /* 0x000f64000c1e1100 */
[----:B-----5:R-:W-:-:S05]  /*4970*/  PRMT R4, R98, 0x8880, RZ ;  /* 0x0000888062047816 */ /* 0x020fca00000000ff */
[----:B------:R-:W-:-:S07]  /*4980*/  IMAD R23, R4, R91, RZ ;  /* 0x0000005b04177224 */ /* 0x000fce00078e02ff */
.L_x_162:
[----:B------:R-:W-:Y:S05]  /*4990*/  BSYNC B1 ;  /* 0x0000000000017941 */ /* 0x000fea0003800000 */
.L_x_161:
[----:B------:R-:W-:Y:S01]  /*49a0*/  IMAD R23, R55, R90, R23 ;  /* 0x0000005a37177224 */ /* 0x000fe200078e0217 */
[----:B------:R-:W-:Y:S06]  /*49b0*/  @P0 BRA `(.L_x_163) ;  /* 0x0000000c00180947 */ /* 0x000fec0003800000 */
[----:B------:R0:W-:Y:S01]  /*49c0*/  STG.E.U8 desc[UR38][R8.64+0x39], R23 ;  /* 0x0000391708007986 */ /* 0x0001e2000c101126 */
[----:B------:R-:W-:Y:S05]  /*49d0*/  BRA `(.L_x_163) ;  /* 0x0000000c00107947 */ /* 0x000fea0003800000 */
.L_x_34:
[C---:B------:R-:W-:Y:S02]  /*49e0*/  ISETP.GE.AND P2, PT, R99.reuse, 0x1, PT ;  /* 0x000000016300780c */ /* 0x040fe40003f46270 */
[----:B------:R-:W-:Y:S02]  /*49f0*/  ISETP.GE.AND P1, PT, R99, 0x9, PT ;  /* 0x000000096300780c */ /* 0x000fe40003f26270 */
[C---:B------:R-:W-:Y:S02]  /*4a00*/  ISETP.LT.OR P4, PT, R3.reuse, 0x1, !P2 ;  /* 0x000000010300780c */ /* 0x040fe40005781670 */
[C---:B------:R-:W-:Y:S02]  /*4a10*/  ISETP.LT.OR P5, PT, R3.reuse, 0x2, !P2 ;  /* 0x000000020300780c */ /* 0x040fe400057a1670 */
[C---:B------:R-:W-:Y:S02]  /*4a20*/  ISETP.LT.OR P0, PT, R3.reuse, 0x1, !P1 ;  /* 0x000000010300780c */ /* 0x040fe40004f01670 */
[----:B------:R-:W-:-:S07]  /*4a30*/  ISETP.LT.OR P3, PT, R3, 0x2, !P1 ;  /* 0x000000020300780c */ /* 0x000fce0004f61670 */
[-C--:B------:R-:W-:Y:S02]  /*4a40*/  @!P4 IMAD R11, R56, R90.reuse, RZ ;  /* 0x0000005a380bc224 */ /* 0x080fe400078e02ff */
[-C--:B------:R-:W-:Y:S02]  /*4a50*/  @!P5 IMAD R57, R57, R90.reuse, RZ ;  /* 0x0000005a3939d224 */ /* 0x080fe400078e02ff */
[-C--:B------:R-:W-:Y:S01]  /*4a60*/  @!P0 IMAD R13, R58, R90.reuse, RZ ;  /* 0x0000005a3a0d8224 */ /* 0x080fe200078e02ff */
[----:B------:R0:W-:Y:S01]  /*4a70*/  @!P4 STG.E.U8 desc[UR38][R14.64], R11 ;  /* 0x0000000b0e00c986 */ /* 0x0001e2000c101126 */
[----:B------:R-:W-:Y:S01]  /*4a80*/  ISETP.LT.OR P4, PT, R3, 0x9, !P2 ;  /* 0x000000090300780c */ /* 0x000fe20005781670 */
[----:B------:R-:W-:Y:S02]  /*4a90*/  @!P3 IMAD R59, R59, R90, RZ ;  /* 0x0000005a3b3bb224 */ /* 0x000fe400078e02ff */
[----:B------:R-:W-:Y:S01]  /*4aa0*/  @!P5 STG.E.U8 desc[UR38][R14.64+0x1], R57 ;  /* 0x000001390e00d986 */ /* 0x000fe2000c101126 */
[----:B------:R-:W-:-:S03]  /*4ab0*/  ISETP.LT.OR P5, PT, R3, 0xa, !P2 ;  /* 0x0000000a0300780c */ /* 0x000fc600057a1670 */
[----:B------:R1:W-:Y:S01]  /*4ac0*/  @!P0 STG.E.U8 desc[UR38][R4.64], R13 ;  /* 0x0000000d04008986 */ /* 0x0003e2000c101126 */
[----:B------:R-:W-:-:S03]  /*4ad0*/  ISETP.LT.OR P0, PT, R3, 0x9, !P1 ;  /* 0x000000090300780c */ /* 0x000fc60004f01670 */
[----:B------:R-:W-:Y:S01]  /*4ae0*/  @!P3 STG.E.U8 desc[UR38][R4.64+0x1], R59 ;  /* 0x0000013b0400b986 */ /* 0x000fe2000c101126 */
[----:B------:R-:W-:Y:S01]  /*4af0*/  ISETP.LT.OR P3, PT, R3, 0xa, !P1 ;  /* 0x0000000a0300780c */ /* 0x000fe20004f61670 */
[----:B------:R-:W-:-:S04]  /*4b00*/  @!P4 IMAD R21, R60, R90, RZ ;  /* 0x0000005a3c15c224 */ /* 0x000fc800078e02ff */
[-C--:B------:R-:W-:Y:S01]  /*4b10*/  @!P5 IMAD R61, R61, R90.reuse, RZ ;  /* 0x0000005a3d3dd224 */ /* 0x080fe200078e02ff */
[----:B------:R2:W-:Y:S01]  /*4b20*/  @!P4 STG.E.U8 desc[UR38][R14.64+0x8], R21 ;  /* 0x000008150e00c986 */ /* 0x0005e2000c101126 */
[C---:B------:R-:W-:Y:S02]  /*4b30*/  ISETP.LT.OR P4, PT, R3.reuse, 0x11, !P2 ;  /* 0x000000110300780c */ /* 0x040fe40005781670 */
[-C--:B0-----:R-:W-:Y:S01]  /*4b40*/  @!P0 IMAD R11, R62, R90.reuse, RZ ;  /* 0x0000005a3e0b8224 */ /* 0x081fe200078e02ff */
[----:B------:R-:W-:Y:S01]  /*4b50*/  @!P5 STG.E.U8 desc[UR38][R14.64+0x9], R61 ;  /* 0x0000093d0e00d986 */ /* 0x000fe2000c101126 */
[----:B------:R-:W-:Y:S02]  /*4b60*/  ISETP.LT.OR P5, PT, R3, 0x12, !P2 ;  /* 0x000000120300780c */ /* 0x000fe400057a1670 */
[----:B------:R-:W-:Y:S01]  /*4b70*/  @!P3 IMAD R63, R63, R90, RZ ;  /* 0x0000005a3f3fb224 */ /* 0x000fe200078e02ff */
[----:B------:R0:W-:Y:S01]  /*4b80*/  @!P0 STG.E.U8 desc[UR38][R4.64+0x8], R11 ;  /* 0x0000080b04008986 */ /* 0x0001e2000c101126 */
[----:B------:R-:W-:-:S03]  /*4b90*/  ISETP.LT.OR P0, PT, R3, 0x11, !P1 ;  /* 0x000000110300780c */ /* 0x000fc60004f01670 */
[----:B------:R-:W-:Y:S01]  /*4ba0*/  @!P3 STG.E.U8 desc[UR38][R4.64+0x9], R63 ;  /* 0x0000093f0400b986 */ /* 0x000fe2000c101126 */
[----:B------:R-:W-:Y:S01]  /*4bb0*/  ISETP.LT.OR P3, PT, R3, 0x12, !P1 ;  /* 0x000000120300780c */ /* 0x000fe20004f61670 */
[----:B-1----:R-:W-:-:S04]  /*4bc0*/  @!P4 IMAD R13, R64, R90, RZ ;  /* 0x0000005a400dc224 */ /* 0x002fc800078e02ff */
[-C--:B------:R-:W-:Y:S01]  /*4bd0*/  @!P5 IMAD R65, R65, R90.reuse, RZ ;  /* 0x0000005a4141d224 */ /* 0x080fe200078e02ff */
[----:B------:R1:W-:Y:S01]  /*4be0*/  @!P4 STG.E.U8 desc[UR38][R14.64+0x10], R13 ;  /* 0x0000100d0e00c986 */ /* 0x0003e2000c101126 */
[C---:B------:R-:W-:Y:S02]  /*4bf0*/  ISETP.LT.OR P4, PT, R3.reuse, 0x19, !P2 ;  /* 0x000000190300780c */ /* 0x040fe40005781670 */
[-C--:B--2---:R-:W-:Y:S01]  /*4c00*/  @!P0 IMAD R21, R66, R90.reuse, RZ ;  /* 0x0000005a42158224 */ /* 0x084fe200078e02ff */
[----:B------:R-:W-:Y:S01]  /*4c10*/  @!P5 STG.E.U8 desc[UR38][R14.64+0x11], R65 ;  /* 0x000011410e00d986 */ /* 0x000fe2000c101126 */
[----:B------:R-:W-:Y:S02]  /*4c20*/  ISETP.LT.OR P5, PT, R3, 0x1a, !P2 ;  /* 0x0000001a0300780c */ /* 0x000fe400057a1670 */
[----:B------:R-:W-:Y:S01]  /*4c30*/  @!P3 IMAD R67, R67, R90, RZ ;  /* 0x0000005a4343b224 */ /* 0x000fe200078e02ff */
[----:B------:R2:W-:Y:S01]  /*4c40*/  @!P0 STG.E.U8 desc[UR38][R4.64+0x10], R21 ;  /* 0x0000101504008986 */ /* 0x0005e2000c101126 */
[----:B------:R-:W-:-:S03]  /*4c50*/  ISETP.LT.OR P0, PT, R3, 0x19, !P1 ;  /* 0x000000190300780c */ /* 0x000fc60004f01670 */
[----:B------:R-:W-:Y:S01]  /*4c60*/  @!P3 STG.E.U8 desc[UR38][R4.64+0x11], R67 ;  /* 0x000011430400b986 */ /* 0x000fe2000c101126 */
[----:B------:R-:W-:Y:S01]  /*4c70*/  ISETP.LT.OR P3, PT, R3, 0x1a, !P1 ;  /* 0x0000001a0300780c */ /* 0x000fe20004f61670 */
[----:B0-----:R-:W-:-:S04]  /*4c80*/  @!P4 IMAD R11, R68, R90, RZ ;  /* 0x0000005a440bc224 */ /* 0x001fc800078e02ff */
[-C--:B------:R-:W-:Y:S01]  /*4c90*/  @!P5 IMAD R69, R69, R90.reuse, RZ ;  /* 0x0000005a4545d224 */ /* 0x080fe200078e02ff */
[----:B------:R0:W-:Y:S01]  /*4ca0*/  @!P4 STG.E.U8 desc[UR38][R14.64+0x18], R11 ;  /* 0x0000180b0e00c986 */ /* 0x0001e2000c101126 */
[C---:B------:R-:W-:Y:S02]  /*4cb0*/  ISETP.LT.OR P4, PT, R3.reuse, 0x21, !P2 ;  /* 0x000000210300780c */ /* 0x040fe40005781670 */
[-C--:B-1----:R-:W-:Y:S01]  /*4cc0*/  @!P0 IMAD R13, R70, R90.reuse, RZ ;  /* 0x0000005a460d8224 */ /* 0x082fe200078e02ff */
[----:B------:R-:W-:Y:S01]  /*4cd0*/  @!P5 STG.E.U8 desc[UR38][R14.64+0x19], R69 ;  /* 0x000019450e00d986 */ /* 0x000fe2000c101126 */
[----:B------:R-:W-:Y:S02]  /*4ce0*/  ISETP.LT.OR P5, PT, R3, 0x22, !P2 ;  /* 0x000000220300780c */ /* 0x000fe400057a1670 */
[----:B------:R-:W-:Y:S01]  /*4cf0*/  @!P3 IMAD R71, R71, R90, RZ ;  /* 0x0000005a4747b224 */ /* 0x000fe200078e02ff */
[----:B------:R1:W-:Y:S01]  /*4d00*/  @!P0 STG.E.U8 desc[UR38][R4.64+0x18], R13 ;  /* 0x0000180d04008986 */ /* 0x0003e2000c101126 */
[----:B------:R-:W-:-:S03]  /*4d10*/  ISETP.LT.OR P0, PT, R3, 0x21, !P1 ;  /* 0x000000210300780c */ /* 0x000fc60004f01670 */
[----:B------:R-:W-:Y:S01]  /*4d20*/  @!P3 STG.E.U8 desc[UR38][R4.64+0x19], R71 ;  /* 0x000019470400b986 */ /* 0x000fe2000c101126 */
[----:B------:R-:W-:Y:S01]  /*4d30*/  ISETP.LT.OR P3, PT, R3, 0x22, !P1 ;  /* 0x000000220300780c */ /* 0x000fe20004f61670 */
[----:B--2---:R-:W-:-:S04]  /*4d40*/  @!P4 IMAD R21, R72, R90, RZ ;  /* 0x0000005a4815c224 */ /* 0x004fc800078e02ff */
        /* <DEDUP_REMOVED lines=32> */
[----:B------:R-:W-:-:S02]  /*4f50*/  ISETP.GE.AND P0, PT, R99, 0x81, PT ;  /* 0x000000816300780c */ /* 0x000fc40003f06270 */
[C---:B------:R-:W-:Y:S01]  /*4f60*/  ISETP.LT.OR P5, PT, R3.reuse, 0x39, !P1 ;  /* 0x000000390300780c */ /* 0x040fe20004fa1670 */
[----:B------:R-:W-:Y:S01]  /*4f70*/  @!P3 STG.E.U8 desc[UR38][R4.64+0x31], R83 ;  /* 0x000031530400b986 */ /* 0x000fe2000c101126 */
[C---:B------:R-:W-:Y:S01]  /*4f80*/  ISETP.LT.OR P1, PT, R3.reuse, 0x3a, !P1 ;  /* 0x0000003a0300780c */ /* 0x040fe20004f21670 */
[----:B--2---:R-:W-:Y:S01]  /*4f90*/  @!P4 IMAD R21, R84, R90, RZ ;  /* 0x0000005a5415c224 */ /* 0x004fe200078e02ff */
[----:B------:R-:W-:-:S03]  /*4fa0*/  ISETP.LT.OR P3, PT, R3, 0x1, !P0 ;  /* 0x000000010300780c */ /* 0x000fc60004761670 */
[----:B------:R-:W-:Y:S01]  /*4fb0*/  @!P2 IMAD R85, R85, R90, RZ ;  /* 0x0000005a5555a224 */ /* 0x000fe200078e02ff */
[----:B------:R-:W-:Y:S01]  /*4fc0*/  @!P4 STG.E.U8 desc[UR38][R14.64+0x38], R21 ;  /* 0x000038150e00c986 */ /* 0x000fe2000c101126 */
[----:B------:R-:W-:-:S03]  /*4fd0*/  ISETP.LT.OR P4, PT, R3, 0x2, !P0 ;  /* 0x000000020300780c */ /* 0x000fc60004781670 */
[----:B------:R-:W-:Y:S01]  /*4fe0*/  @!P2 STG.E.U8 desc[UR38][R14.64+0x39], R85 ;  /* 0x000039550e00a986 */ /* 0x000fe2000c101126 */
[-C--:B0-----:R-:W-:Y:S01]  /*4ff0*/  @!P5 IMAD R11, R86, R90.reuse, RZ ;  /* 0x0000005a560bd224 */ /* 0x081fe200078e02ff */
[----:B------:R-:W-:Y:S01]  /*5000*/  ISETP.GE.AND P2, PT, R99, 0x89, PT ;  /* 0x000000896300780c */ /* 0x000fe20003f46270 */
[-C--:B------:R-:W-:Y:S02]  /*5010*/  @!P1 IMAD R87, R87, R90.reuse, RZ ;  /* 0x0000005a57579224 */ /* 0x080fe400078e02ff */
[----:B-1----:R-:W-:Y:S01]  /*5020*/  @!P3 IMAD R13, R24, R90, RZ ;  /* 0x0000005a180db224 */ /* 0x002fe200078e02ff */
[----:B------:R0:W-:Y:S01]  /*5030*/  @!P5 STG.E.U8 desc[UR38][R4.64+0x38], R11 ;  /* 0x0000380b0400d986 */ /* 0x0001e2000c101126 */
[----:B------:R-:W-:-:S03]  /*5040*/  ISETP.LT.OR P5, PT, R3, 0x1, !P2 ;  /* 0x000000010300780c */ /* 0x000fc600057a1670 */
[----:B------:R-:W-:Y:S01]  /*5050*/  @!P4 IMAD R25, R25, R90, RZ ;  /* 0x0000005a1919c224 */ /* 0x000fe200078e02ff */
[----:B------:R1:W-:Y:S01]  /*5060*/  @!P1 STG.E.U8 desc[UR38][R4.64+0x39], R87 ;  /* 0x0000395704009986 */ /* 0x0003e2000c101126 */
[----:B------:R-:W-:-:S03]  /*5070*/  ISETP.LT.OR P1, PT, R3, 0x2, !P2 ;  /* 0x000000020300780c */ /* 0x000fc60005721670 */
[----:B------:R-:W-:Y:S01]  /*5080*/  @!P3 STG.E.U8 desc[UR38][R6.64], R13 ;  /* 0x0000000d0600b986 */ /* 0x000fe2000c101126 */
[----:B------:R-:W-:-:S03]  /*5090*/  ISETP.LT.OR P3, PT, R3, 0x9, !P0 ;  /* 0x000000090300780c */ /* 0x000fc60004761670 */
[----:B------:R-:W-:Y:S01]  /*50a0*/  @!P4 STG.E.U8 desc[UR38][R6.64+0x1], R25 ;  /* 0x000001190600c986 */ /* 0x000fe2000c101126 */
[----:B------:R-:W-:Y:S01]  /*50b0*/  ISETP.LT.OR P4, PT, R3, 0xa, !P0 ;  /* 0x0000000a0300780c */ /* 0x000fe20004781670 */
[----:B0-----:R-:W-:-:S04]  /*50c0*/  @!P5 IMAD R11, R26, R90, RZ ;  /* 0x0000005a1a0bd224 */ /* 0x001fc800078e02ff */
[-C--:B------:R-:W-:Y:S01]  /*50d0*/  @!P1 IMAD R27, R27, R90.reuse, RZ ;  /* 0x0000005a1b1b9224 */ /* 0x080fe200078e02ff */
[----:B------:R0:W-:Y:S01]  /*50e0*/  @!P5 STG.E.U8 desc[UR38][R8.64], R11 ;  /* 0x0000000b0800d986 */ /* 0x0001e2000c101126 */
[C---:B------:R-:W-:Y:S02]  /*50f0*/  ISETP.LT.OR P5, PT, R3.reuse, 0x9, !P2 ;  /* 0x000000090300780c */ /* 0x040fe400057a1670 */
[-C--:B------:R-:W-:Y:S01]  /*5100*/  @!P3 IMAD R15, R28, R90.reuse, RZ ;  /* 0x0000005a1c0fb224 */ /* 0x080fe200078e02ff */
[----:B------:R-:W-:Y:S01]  /*5110*/  @!P1 STG.E.U8 desc[UR38][R8.64+0x1], R27 ;  /* 0x0000011b08009986 */ /* 0x000fe2000c101126 */
[----:B------:R-:W-:Y:S02]  /*5120*/  ISETP.LT.OR P1, PT, R3, 0xa, !P2 ;  /* 0x0000000a0300780c */ /* 0x000fe40005721670 */
[----:B------:R-:W-:Y:S01]  /*5130*/  @!P4 IMAD R29, R29, R90, RZ ;  /* 0x0000005a1d1dc224 */ /* 0x000fe200078e02ff */
[----:B------:R-:W-:Y:S01]  /*5140*/  @!P3 STG.E.U8 desc[UR38][R6.64+0x8], R15 ;  /* 0x0000080f0600b986 */ /* 0x000fe2000c101126 */
[----:B------:R-:W-:-:S03]  /*5150*/  ISETP.LT.OR P3, PT, R3, 0x11, !P0 ;  /* 0x000000110300780c */ /* 0x000fc60004761670 */
[----:B------:R-:W-:Y:S01]  /*5160*/  @!P4 STG.E.U8 desc[UR38][R6.64+0x9], R29 ;  /* 0x0000091d0600c986 */ /* 0x000fe2000c101126 */
[----:B------:R-:W-:Y:S01]  /*5170*/  ISETP.LT.OR P4, PT, R3, 0x12, !P0 ;  /* 0x000000120300780c */ /* 0x000fe20004781670 */
[----:B-1----:R-:W-:-:S04]  /*5180*/  @!P5 IMAD R5, R30, R90, RZ ;  /* 0x0000005a1e05d224 */ /* 0x002fc800078e02ff */
[-C--:B------:R-:W-:Y:S01]  /*5190*/  @!P1 IMAD R31, R31, R90.reuse, RZ ;  /* 0x0000005a1f1f9224 */ /* 0x080fe200078e02ff */
[----:B------:R1:W-:Y:S01]  /*51a0*/  @!P5 STG.E.U8 desc[UR38][R8.64+0x8], R5 ;  /* 0x000008050800d986 */ /* 0x0003e2000c101126 */
[C---:B------:R-:W-:Y:S02]  /*51b0*/  ISETP.LT.OR P5, PT, R3.reuse, 0x11, !P2 ;  /* 0x000000110300780c */ /* 0x040fe400057a1670 */
[-C--:B0-----:R-:W-:Y:S01]  /*51c0*/  @!P3 IMAD R11, R32, R90.reuse, RZ ;  /* 0x0000005a200bb224 */ /* 0x081fe200078e02ff */
        /* <DEDUP_REMOVED lines=11> */
[-C--:B------:R-:W-:Y:S01]  /*5280*/  @!P3 IMAD R13, R36, R90.reuse, RZ ;  /* 0x0000005a240db224 */ /* 0x080fe200078e02ff */
        /* <DEDUP_REMOVED lines=32> */
[----:B------:R-:W-:-:S04]  /*5490*/  @!P1 IMAD R11, R46, R90, RZ ;  /* 0x0000005a2e0b9224 */ /* 0x000fc800078e02ff */
[-C--:B------:R-:W-:Y:S01]  /*54a0*/  @!P3 IMAD R47, R47, R90.reuse, RZ ;  /* 0x0000005a2f2fb224 */ /* 0x080fe200078e02ff */
[----:B------:R1:W-:Y:S01]  /*54b0*/  @!P1 STG.E.U8 desc[UR38][R8.64+0x28], R11 ;  /* 0x0000280b08009986 */ /* 0x0003e2000c101126 */
[----:B------:R-:W-:Y:S02]  /*54c0*/  ISETP.LT.OR P1, PT, R3, 0x31, !P2 ;  /* 0x000000310300780c */ /* 0x000fe40005721670 */
[----:B------:R-:W-:Y:S01]  /*54d0*/  @!P4 IMAD R49, R49, R90, RZ ;  /* 0x0000005a3131c224 */ /* 0x000fe200078e02ff */
[----:B------:R2:W-:Y:S01]  /*54e0*/  @!P3 STG.E.U8 desc[UR38][R8.64+0x29], R47 ;  /* 0x0000292f0800b986 */ /* 0x0005e2000c101126 */
[C---:B------:R-:W-:Y:S02]  /*54f0*/  ISETP.LT.OR P3, PT, R3.reuse, 0x39, !P0 ;  /* 0x000000390300780c */ /* 0x040fe40004761670 */
[C---:B------:R-:W-:Y:S01]  /*5500*/  ISETP.LT.OR P0, PT, R3.reuse, 0x3a, !P0 ;  /* 0x0000003a0300780c */ /* 0x040fe20004701670 */
[----:B------:R2:W-:Y:S01]  /*5510*/  @!P4 STG.E.U8 desc[UR38][R6.64+0x31], R49 ;  /* 0x000031310600c986 */ /* 0x0005e2000c101126 */
[----:B------:R-:W-:-:S03]  /*5520*/  ISETP.LT.OR P4, PT, R3, 0x32, !P2 ;  /* 0x000000320300780c */ /* 0x000fc60005781670 */
[----:B------:R2:W-:Y:S01]  /*5530*/  @!P5 STG.E.U8 desc[UR38][R6.64+0x30], R13 ;  /* 0x0000300d0600d986 */ /* 0x0005e2000c101126 */
[C---:B------:R-:W-:Y:S02]  /*5540*/  ISETP.LT.OR P5, PT, R3.reuse, 0x39, !P2 ;  /* 0x000000390300780c */ /* 0x040fe400057a1670 */
[----:B------:R-:W-:Y:S01]  /*5550*/  ISETP.LT.OR P2, PT, R3, 0x3a, !P2 ;  /* 0x0000003a0300780c */ /* 0x000fe20005741670 */
[-C--:B------:R-:W-:Y:S02]  /*5560*/  @!P1 IMAD R3, R50, R90.reuse, RZ ;  /* 0x0000005a32039224 */ /* 0x080fe400078e02ff */
[-C--:B0-----:R-:W-:Y:S02]  /*5570*/  @!P3 IMAD R5, R52, R90.reuse, RZ ;  /* 0x0000005a3405b224 */ /* 0x081fe400078e02ff */
[-C--:B------:R-:W-:Y:S01]  /*5580*/  @!P0 IMAD R53, R53, R90.reuse, RZ ;  /* 0x0000005a35358224 */ /* 0x080fe200078e02ff */
[----:B------:R2:W-:Y:S01]  /*5590*/  @!P1 STG.E.U8 desc[UR38][R8.64+0x30], R3 ;  /* 0x0000300308009986 */ /* 0x0005e2000c101126 */
[----:B------:R-:W-:-:S04]  /*55a0*/  @!P4 IMAD R51, R51, R90, RZ ;  /* 0x0000005a3333c224 */ /* 0x000fc800078e02ff */
[-C--:B-1----:R-:W-:Y:S01]  /*55b0*/  @!P5 IMAD R11, R54, R90.reuse, RZ ;  /* 0x0000005a360bd224 */ /* 0x082fe200078e02ff */
[----:B------:R2:W-:Y:S01]  /*55c0*/  @!P4 STG.E.U8 desc[UR38][R8.64+0x31], R51 ;  /* 0x000031330800c986 */ /* 0x0005e2000c101126 */
[----:B------:R-:W-:-:S03]  /*55d0*/  @!P2 IMAD R55, R55, R90, RZ ;  /* 0x0000005a3737a224 */ /* 0x000fc600078e02ff */
[----:B------:R2:W-:Y:S04]  /*55e0*/  @!P3 STG.E.U8 desc[UR38][R6.64+0x38], R5 ;  /* 0x000038050600b986 */ /* 0x0005e8000c101126 */
[----:B------:R2:W-:Y:S04]  /*55f0*/  @!P0 STG.E.U8 desc[UR38][R6.64+0x39], R53 ;  /* 0x0000393506008986 */ /* 0x0005e8000c101126 */
[----:B------:R2:W-:Y:S04]  /*5600*/  @!P5 STG.E.U8 desc[UR38][R8.64+0x38], R11 ;  /* 0x0000380b0800d986 */ /* 0x0005e8000c101126 */
[----:B------:R2:W-:Y:S02]  /*5610*/  @!P2 STG.E.U8 desc[UR38][R8.64+0x39], R55 ;  /* 0x000039370800a986 */ /* 0x0005e4000c101126 */
.L_x_163:
[----:B------:R-:W-:Y:S05]  /*5620*/  BSYNC B0 ;  /* 0x0000000000007941 */ /* 0x000fea0003800000 */
.L_x_33:
[----:B------:R-:W-:Y:S01]  /*5630*/  IADD3 R16, P0, R16, UR36, RZ ;  /* 0x0000002410107c10 */ /* 0x000fe2000ff1e0ff */
[----:B------:R-:W-:Y:S01]  /*5640*/  ULDC.64 UR4, c[0x0][0x650] ;  /* 0x0001940000047ab9 */ /* 0x000fe20000000a00 */
[----:B--2---:R-:W-:Y:S01]  /*5650*/  PRMT R3, RZ, 0x7610, R3 ;  /* 0x00007610ff037816 */ /* 0x004fe20000000003 */
[----:B------:R-:W-:Y:S01]  /*5660*/  IMAD.MOV.U32 R100, RZ, RZ, -0x1 ;  /* 0xffffffffff647424 */ /* 0x000fe200078e00ff */
[----:B------:R-:W-:Y:S01]  /*5670*/  IADD3.X R17, R17, UR42, RZ, P0, !PT ;  /* 0x0000002a11117c10 */ /* 0x000fe200087fe4ff */
[----:B0-----:R-:W-:Y:S01]  /*5680*/  IMAD.MOV.U32 R23, RZ, RZ, -0x1 ;  /* 0xffffffffff177424 */ /* 0x001fe200078e00ff */
[----:B------:R-:W-:-:S04]  /*5690*/  ISETP.GE.U32.AND P0, PT, R16, UR4, PT ;  /* 0x0000000410007c0c */ /* 0x000fc8000bf06070 */
[----:B------:R-:W-:-:S13]  /*56a0*/  ISETP.GE.U32.AND.EX P0, PT, R17, UR5, PT, P0 ;  /* 0x0000000511007c0c */ /* 0x000fda000bf06100 */
[----:B------:R-:W-:Y:S05]  /*56b0*/  @P0 BRA `(.L_x_164) ;  /* 0x0000000400500947 */ /* 0x000fea0003800000 */
[----:B------:R-:W0:Y:S01]  /*56c0*/  LDC.64 R10, c[0x0][0x628] ;  /* 0x00018a00ff0a7b82 */ /* 0x000e220000000a00 */
[----:B------:R-:W2:Y:S01]  /*56d0*/  S2R R12, SR_CTAID.X ;  /* 0x00000000000c7919 */ /* 0x000ea20000002500 */
[----:B----4-:R-:W-:Y:S02]  /*56e0*/  IMAD.MOV.U32 R8, RZ, RZ, R16 ;  /* 0x000000ffff087224 */ /* 0x010fe400078e0010 */
[----:B------:R-:W-:Y:S01]  /*56f0*/  IMAD.MOV.U32 R9, RZ, RZ, R17 ;  /* 0x000000ffff097224 */ /* 0x000fe200078e0011 */
[----:B------:R-:W4:Y:S03]  /*5700*/  S2R R20, SR_CTAID.Y ;  /* 0x0000000000147919 */ /* 0x000f260000002600 */
[----:B------:R-:W1:Y:S08]  /*5710*/  LDC R0, c[0x0][0x630] ;  /* 0x00018c00ff007b82 */ /* 0x000e700000000800 */
[----:B------:R-:W1:Y:S01]  /*5720*/  LDC.64 R14, c[0x0][0x620] ;  /* 0x00018800ff0e7b82 */ /* 0x000e620000000a00 */
[----:B0-----:R-:W-:-:S04]  /*5730*/  ISETP.NE.U32.AND P0, PT, R10, RZ, PT ;  /* 0x000000ff0a00720c */ /* 0x001fc80003f05070 */
[----:B------:R-:W-:-:S13]  /*5740*/  ISETP.NE.AND.EX P0, PT, R11, RZ, PT, P0 ;  /* 0x000000ff0b00720c */ /* 0x000fda0003f05300 */
[----:B-12-4-:R-:W-:Y:S05]  /*5750*/  @!P0 BRA `(.L_x_165) ;  /* 0x0000000000288947 */ /* 0x016fea0003800000 */
[----:B------:R-:W0:Y:S02]  /*5760*/  LDC R3, c[0x0][0x634] ;  /* 0x00018d00ff037b82 */ /* 0x000e240000000800 */
[----:B0-----:R-:W-:-:S05]  /*5770*/  IADD3 R3, P0, R16, R3, RZ ;  /* 0x0000000310037210 */ /* 0x001fca0007f1e0ff */
[----:B------:R-:W-:-:S04]  /*5780*/  IMAD.X R13, RZ, RZ, R17, P0 ;  /* 0x000000ffff0d7224 */ /* 0x000fc800000e0611 */
[----:B------:R-:W-:-:S04]  /*5790*/  IMAD.WIDE.U32 R4, R13, R10, RZ ;  /* 0x0000000a0d047225 */ /* 0x000fc800078e00ff */
[----:B---3--:R-:W-:-:S04]  /*57a0*/  IMAD.WIDE.U32 R6, P0, R3, R11, R4 ;  /* 0x0000000b03067225 */ /* 0x008fc80007800004 */
[----:B------:R-:W-:-:S04]  /*57b0*/  IMAD.WIDE.U32 R4, R3, R10, RZ ;  /* 0x0000000a03047225 */ /* 0x000fc800078e00ff */
[----:B------:R-:W-:Y:S01]  /*57c0*/  IMAD.X R9, RZ, RZ, RZ, P0 ;  /* 0x000000ffff097224 */ /* 0x000fe200000e06ff */
[----:B------:R-:W-:Y:S01]  /*57d0*/  IADD3 RZ, P0, R5, R6, RZ ;  /* 0x0000000605ff7210 */ /* 0x000fe20007f1e0ff */
[----:B------:R-:W-:-:S04]  /*57e0*/  IMAD.MOV.U32 R8, RZ, RZ, R7 ;  /* 0x000000ffff087224 */ /* 0x000fc800078e0007 */
[----:B------:R-:W-:-:S08]  /*57f0*/  IMAD.WIDE.U32.X R8, R13, R11, R8, P0 ;  /* 0x0000000b0d087225 */ /* 0x000fd000000e0408 */
.L_x_165:
[-CC-:B------:R-:W-:Y:S01]  /*5800*/  SHF.R.U64 R23, R8, R0.reuse, R9.reuse ;  /* 0x0000000008177219 */ /* 0x180fe20000001209 */
[----:B------:R-:W0:Y:S01]  /*5810*/  LDC.64 R26, c[0x0][0x640] ;  /* 0x00019000ff1a7b82 */ /* 0x000e220000000a00 */
[----:B------:R-:W-:Y:S01]  /*5820*/  SHF.R.U32.HI R0, RZ, R0, R9 ;  /* 0x00000000ff007219 */ /* 0x000fe20000011609 */
[----:B------:R-:W-:Y:S01]  /*5830*/  ULDC UR4, c[0x0][0x150] ;  /* 0x0000540000047ab9 */ /* 0x000fe20000000800 */
[----:B------:R-:W-:Y:S02]  /*5840*/  IADD3 R3, P0, RZ, -R23, RZ ;  /* 0x80000017ff037210 */ /* 0x000fe40007f1e0ff */
[----:B---3--:R-:W-:-:S03]  /*5850*/  I2FP.F32.U32 R7, R12 ;  /* 0x0000000c00077245 */ /* 0x008fc60000201000 */
[----:B------:R-:W1:Y:S01]  /*5860*/  LDC R6, c[0x0][0x618] ;  /* 0x00018600ff067b82 */ /* 0x000e620000000800 */
[----:B------:R-:W-:Y:S02]  /*5870*/  IMAD.X R5, RZ, RZ, ~R0, P0 ;  /* 0x000000ffff057224 */ /* 0x000fe400000e0e00 */
[----:B------:R-:W-:Y:S01]  /*5880*/  FMUL R7, R7, UR4 ;  /* 0x0000000407077c20 */ /* 0x000fe20008400000 */
[----:B------:R-:W-:Y:S01]  /*5890*/  ULDC UR4, c[0x0][0x154] ;  /* 0x0000550000047ab9 */ /* 0x000fe20000000800 */
[-C--:B------:R-:W-:Y:S02]  /*58a0*/  IMAD R0, R5, R14.reuse, RZ ;  /* 0x0000000e05007224 */ /* 0x080fe400078e02ff */
[C---:B------:R-:W-:Y:S01]  /*58b0*/  IMAD.WIDE.U32 R4, R3.reuse, R14, R16 ;  /* 0x0000000e03047225 */ /* 0x040fe200078e0010 */
[----:B------:R-:W2:Y:S01]  /*58c0*/  LDC R8, c[0x0][0x608] ;  /* 0x00018200ff087b82 */ /* 0x000ea20000000800 */
[----:B------:R-:W3:Y:S02]  /*58d0*/  F2I.U32.TRUNC.NTZ R7, R7 ;  /* 0x0000000700077305 */ /* 0x000ee4000020f000 */
[----:B------:R-:W-:Y:S01]  /*58e0*/  IMAD R3, R3, R15, R0 ;  /* 0x0000000f03037224 */ /* 0x000fe200078e0200 */
[----:B------:R-:W-:-:S03]  /*58f0*/  I2FP.F32.U32 R0, R20 ;  /* 0x0000001400007245 */ /* 0x000fc60000201000 */
[----:B------:R-:W-:Y:S01]  /*5900*/  IMAD.IADD R3, R5, 0x1, R3 ;  /* 0x0000000105037824 */ /* 0x000fe200078e0203 */
[----:B------:R-:W4:Y:S01]  /*5910*/  LDC R11, c[0x0][0x658] ;  /* 0x00019600ff0b7b82 */ /* 0x000f220000000800 */
[----:B0-----:R-:W-:-:S04]  /*5920*/  ISETP.NE.U32.AND P0, PT, R26, RZ, PT ;  /* 0x000000ff1a00720c */ /* 0x001fc80003f05070 */
[----:B------:R-:W-:-:S03]  /*5930*/  ISETP.NE.AND.EX P0, PT, R27, RZ, PT, P0 ;  /* 0x000000ff1b00720c */ /* 0x000fc60003f05300 */
[----:B------:R-:W0:Y:S01]  /*5940*/  LDC R9, c[0x0][0x144] ;  /* 0x00005100ff097b82 */ /* 0x000e220000000800 */
[-C--:B-1----:R-:W-:Y:S01]  /*5950*/  SHF.R.U64 R10, R4, R6.reuse, R3 ;  /* 0x00000006040a7219 */ /* 0x082fe20000001203 */
[----:B---3--:R-:W-:Y:S01]  /*5960*/  IMAD.MOV R7, RZ, RZ, -R7 ;  /* 0x000000ffff077224 */ /* 0x008fe200078e0a07 */
[----:B------:R-:W-:Y:S01]  /*5970*/  SHF.R.U32.HI R3, RZ, R6, R3 ;  /* 0x00000006ff037219 */ /* 0x000fe20000011603 */
[----:B------:R-:W-:-:S04]  /*5980*/  FMUL R6, R0, UR4 ;  /* 0x0000000400067c20 */ /* 0x000fc80008400000 */
[----:B------:R-:W1:Y:S01]  /*5990*/  LDC R21, c[0x0][0x148] ;  /* 0x00005200ff157b82 */ /* 0x000e620000000800 */
[----:B------:R3:W0:Y:S01]  /*59a0*/  F2I.U32.TRUNC.NTZ R14, R6 ;  /* 0x00000006000e7305 */ /* 0x000622000020f000 */
[-CC-:B--2---:R-:W-:Y:S02]  /*59b0*/  SHF.R.U64 R13, R10, R8.reuse, R3.reuse ;  /* 0x000000080a0d7219 */ /* 0x184fe40000001203 */
[----:B------:R-:W-:-:S04]  /*59c0*/  SHF.R.U32.HI R0, RZ, R8, R3 ;  /* 0x00000008ff007219 */ /* 0x000fc80000011603 */
[----:B------:R-:W2:Y:S01]  /*59d0*/  LDC R24, c[0x0][0x600] ;  /* 0x00018000ff187b82 */ /* 0x000ea20000000800 */
[-CC-:B----4-:R-:W-:Y:S02]  /*59e0*/  SHF.R.U64 R15, R13, R11.reuse, R0.reuse ;  /* 0x0000000b0d0f7219 */ /* 0x190fe40000001200 */
[----:B------:R-:W-:-:S03]  /*59f0*/  SHF.R.U32.HI R5, RZ, R11, R0 ;  /* 0x0000000bff057219 */ /* 0x000fc60000011600 */
[----:B------:R-:W-:Y:S02]  /*5a00*/  IMAD.MOV.U32 R4, RZ, RZ, R15 ;  /* 0x000000ffff047224 */ /* 0x000fe400078e000f */
[----:B------:R-:W4:Y:S01]  /*5a10*/  LDC R28, c[0x0][0x648] ;  /* 0x00019200ff1c7b82 */ /* 0x000f220000000800 */
[----:B0-----:R-:W-:-:S07]  /*5a20*/  IMAD R25, R9, R7, R12 ;  /* 0x0000000709197224 */ /* 0x001fce00078e020c */
[----:B------:R-:W0:Y:S08]  /*5a30*/  LDC R29, c[0x0][0x638] ;  /* 0x00018e00ff1d7b82 */ /* 0x000e300000000800 */
[----:B------:R-:W0:Y:S01]  /*5a40*/  LDC R30, c[0x0][0x610] ;  /* 0x00018400ff1e7b82 */ /* 0x000e220000000800 */
[----:B-123--:R-:W-:Y:S05]  /*5a50*/  @!P0 BRA `(.L_x_166) ;  /* 0x0000000000288947 */ /* 0x00efea0003800000 */
[----:B------:R-:W1:Y:S02]  /*5a60*/  LDC R0, c[0x0][0x64c] ;  /* 0x00019300ff007b82 */ /* 0x000e640000000800 */
[----:B-1----:R-:W-:-:S05]  /*5a70*/  IADD3 R3, P0, R15, R0, RZ ;  /* 0x000000000f037210 */ /* 0x002fca0007f1e0ff */
        /* <DEDUP_REMOVED lines=8> */
.L_x_166:
[----:B------:R-:W-:Y:S01]  /*5b00*/  ISETP.NE.AND P0, PT, R2, 0x1, PT ;  /* 0x000000010200780c */ /* 0x000fe20003f05270 */
[----:B------:R-:W-:Y:S01]  /*5b10*/  IMAD.MOV R14, RZ, RZ, -R14 ;  /* 0x000000ffff0e7224 */ /* 0x000fe200078e0a0e */
[----:B----4-:R-:W-:Y:S01]  /*5b20*/  SHF.R.U64 R3, R4, R28, R5 ;  /* 0x0000001c04037219 */ /* 0x010fe20000001205 */
[----:B------:R-:W-:Y:S01]  /*5b30*/  VIADD R5, R24, 0xffffffff ;  /* 0xffffffff18057836 */ /* 0x000fe20000000000 */
[----:B------:R-:W-:-:S03]  /*5b40*/  LOP3.LUT R0, R13, R96, RZ, 0xc0, !PT ;  /* 0x000000600d007212 */ /* 0x000fc600078ec0ff */
[----:B------:R-:W-:Y:S01]  /*5b50*/  IMAD.MOV R4, RZ, RZ, -R3 ;  /* 0x000000ffff047224 */ /* 0x000fe200078e0a03 */
[----:B------:R-:W-:Y:S01]  /*5b60*/  LOP3.LUT R10, R10, R5, RZ, 0xc0, !PT ;  /* 0x000000050a0a7212 */ /* 0x000fe200078ec0ff */
[----:B------:R-:W-:Y:S02]  /*5b70*/  IMAD R0, R93, R3, R0 ;  /* 0x000000035d007224 */ /* 0x000fe400078e0200 */
[----:B0-----:R-:W-:Y:S02]  /*5b80*/  IMAD R3, R4, R29, R15 ;  /* 0x0000001d04037224 */ /* 0x001fe400078e020f */
[----:B------:R-:W-:Y:S02]  /*5b90*/  @P0 IMAD R25, R21, R14, R20 ;  /* 0x0000000e15190224 */ /* 0x000fe400078e0214 */
[----:B------:R-:W-:Y:S02]  /*5ba0*/  IMAD R5, R3, R24, R10 ;  /* 0x0000001803057224 */ /* 0x000fe400078e020a */
[----:B------:R-:W-:-:S02]  /*5bb0*/  IMAD R0, R0, R30, R25 ;  /* 0x0000001e00007224 */ /* 0x000fc400078e0219 */
[----:B------:R-:W-:-:S03]  /*5bc0*/  IMAD.MOV.U32 R4, RZ, RZ, 0x1 ;  /* 0x00000001ff047424 */ /* 0x000fc600078e00ff */
[----:B------:R-:W-:Y:S02]  /*5bd0*/  SEL R100, R5, R0, !P0 ;  /* 0x0000000005647207 */ /* 0x000fe40004000000 */
[----:B------:R-:W-:Y:S02]  /*5be0*/  PRMT R3, R4, 0x7610, R3 ;  /* 0x0000761004037816 */ /* 0x000fe40000000003 */
[----:B------:R-:W-:-:S07]  /*5bf0*/  SEL R0, R0, R5, !P0 ;  /* 0x0000000500007207 */ /* 0x000fce0004000000 */
.L_x_164:
[----:B------:R-:W-:Y:S01]  /*5c00*/  LOP3.LUT P0, RZ, R3, 0xff, RZ, 0xc0, !PT ;  /* 0x000000ff03ff7812 */ /* 0x000fe2000780c0ff */
[----:B------:R-:W-:-:S12]  /*5c10*/  IMAD.MOV.U32 R99, RZ, RZ, R0 ;  /* 0x000000ffff637224 */ /* 0x000fd800078e0000 */
[----:B------:R-:W-:Y:S05]  /*5c20*/  @P0 BRA `(.L_x_167) ;  /* 0xffffffb8004c0947 */ /* 0x000fea000383ffff */
[----:B------:R-:W-:Y:S05]  /*5c30*/  EXIT ;  /* 0x000000000000794d */ /* 0x000fea0003800000 */
.L_x_8:
        /* <DEDUP_REMOVED lines=26> */
.L_x_169:
[----:B------:R-:W0:Y:S01]  /*5de0*/  LDC.64 R28, c[0x0][0x640] ;  /* 0x00019000ff1c7b82 */ /* 0x000e220000000a00 */
[-CC-:B------:R-:W-:Y:S01]  /*5df0*/  SHF.R.U64 R22, R12, R20.reuse, R13.reuse ;  /* 0x000000140c167219 */ /* 0x180fe2000000120d */
[----:B------:R-:W-:Y:S01]  /*5e00*/  IMAD.MOV.U32 R26, RZ, RZ, 0x1 ;  /* 0x00000001ff1a7424 */ /* 0x000fe200078e00ff */
[----:B------:R-:W-:Y:S02]  /*5e10*/  SHF.R.U32.HI R8, RZ, R20, R13 ;  /* 0x00000014ff087219 */ /* 0x000fe4000001160d */
[----:B------:R-:W-:-:S03]  /*5e20*/  IADD3 R11, P0, RZ, -R22, RZ ;  /* 0x80000016ff0b7210 */ /* 0x000fc60007f1e0ff */
[----:B------:R-:W1:Y:S02]  /*5e30*/  LDC R12, c[0x0][0x618] ;  /* 0x00018600ff0c7b82 */ /* 0x000e640000000800 */
[----:B------:R-:W-:-:S04]  /*5e40*/  IMAD.X R9, RZ, RZ, ~R8, P0 ;  /* 0x000000ffff097224 */ /* 0x000fc800000e0e08 */
[-C--:B------:R-:W-:Y:S02]  /*5e50*/  IMAD R10, R9, R24.reuse, RZ ;  /* 0x00000018090a7224 */ /* 0x080fe400078e02ff */
[----:B------:R-:W2:Y:S01]  /*5e60*/  LDC R20, c[0x0][0x608] ;  /* 0x00018200ff147b82 */ /* 0x000ea20000000800 */
[----:B------:R-:W-:-:S04]  /*5e70*/  IMAD.WIDE.U32 R8, R11, R24, R16 ;  /* 0x000000180b087225 */ /* 0x000fc800078e0010 */
[----:B------:R-:W-:Y:S02]  /*5e80*/  IMAD R11, R11, R25, R10 ;  /* 0x000000190b0b7224 */ /* 0x000fe400078e020a */
[----:B------:R-:W-:Y:S01]  /*5e90*/  IMAD.MOV.U32 R10, RZ, RZ, -0x1 ;  /* 0xffffffffff0a7424 */ /* 0x000fe200078e00ff */
[----:B------:R-:W3:Y:S01]  /*5ea0*/  LDC R27, c[0x0][0x658] ;  /* 0x00019600ff1b7b82 */ /* 0x000ee20000000800 */
[----:B------:R-:W-:Y:S01]  /*5eb0*/  IMAD.IADD R9, R9, 0x1, R11 ;  /* 0x0000000109097824 */ /* 0x000fe200078e020b */
[----:B0-----:R-:W-:-:S04]  /*5ec0*/  ISETP.NE.U32.AND P0, PT, R28, RZ, PT ;  /* 0x000000ff1c00720c */ /* 0x001fc80003f05070 */
        /* <DEDUP_REMOVED lines=25> */
.L_x_170:
[----:B------:R-:W-:Y:S01]  /*6060*/  ISETP.NE.AND P0, PT, R2, 0x1, PT ;  /* 0x000000010200780c */ /* 0x000fe20003f05270 */
[----:B------:R-:W-:Y:S01]  /*6070*/  IMAD.MOV.U32 R12, RZ, RZ, R22 ;  /* 0x000000ffff0c7224 */ /* 0x000fe200078e0016 */
[----:B-1----:R-:W-:Y:S02]  /*6080*/  SHF.R.U64 R8, R8, R24, R9 ;  /* 0x0000001808087219 */ /* 0x002fe40000001209 */
[----:B------:R-:W-:Y:S01]  /*6090*/  LOP3.LUT R5, R19, R30, RZ, 0xc0, !PT ;  /* 0x0000001e13057212 */ /* 0x000fe200078ec0ff */
[----:B0-----:R-:W-:Y:S01]  /*60a0*/  VIADD R19, R23, 0xffffffff ;  /* 0xffffffff17137836 */ /* 0x001fe20000000000 */
[----:B------:R-:W-:Y:S01]  /*60b0*/  SHF.L.U32 R26, R26, R27, RZ ;  /* 0x0000001b1a1a7219 */ /* 0x000fe200000006ff */
[----:B------:R-:W-:-:S03]  /*60c0*/  IMAD.MOV R9, RZ, RZ, -R8 ;  /* 0x000000ffff097224 */ /* 0x000fc600078e0a08 */
[----:B------:R-:W-:Y:S01]  /*60d0*/  LOP3.LUT R19, R14, R19, RZ, 0xc0, !PT ;  /* 0x000000130e137212 */ /* 0x000fe200078ec0ff */
[----:B------:R-:W-:Y:S02]  /*60e0*/  IMAD R5, R26, R8, R5 ;  /* 0x000000081a057224 */ /* 0x000fe400078e0205 */
[----:B------:R-:W-:Y:S02]  /*60f0*/  @P0 IMAD R6, R7, R21, R4 ;  /* 0x0000001507060224 */ /* 0x000fe400078e0204 */
[----:B--2---:R-:W-:Y:S02]  /*6100*/  IMAD R4, R9, R25, R20 ;  /* 0x0000001909047224 */ /* 0x004fe400078e0214 */
[----:B---3--:R-:W-:Y:S02]  /*6110*/  IMAD R6, R5, R31, R6 ;  /* 0x0000001f05067224 */ /* 0x008fe400078e0206 */
[----:B------:R-:W-:Y:S02]  /*6120*/  IMAD R19, R4, R23, R19 ;  /* 0x0000001704137224 */ /* 0x000fe400078e0213 */
[----:B------:R-:W-:-:S03]  /*6130*/  IMAD.MOV.U32 R8, RZ, RZ, 0x1 ;  /* 0x00000001ff087424 */ /* 0x000fc600078e00ff */
[----:B------:R-:W-:Y:S02]  /*6140*/  SEL R20, R19, R6, !P0 ;  /* 0x0000000613147207 */ /* 0x000fe40004000000 */
[----:B------:R-:W-:-:S07]  /*6150*/  SEL R19, R6, R19, !P0 ;  /* 0x0000001306137207 */ /* 0x000fce0004000000 */
.L_x_168:
[----:B------:R-:W-:-:S08]  /*6160*/  NOP ;  /* 0x0000000000007918 */ /* 0x000fd00000000000 */
[----:B------:R-:W0:-:S00]  /*6170*/  USETMAXREG.DEALLOC.CTAPOOL 0x28 ;  /* 0x00000028000079c8 */ /* 0x000e0000080e0500 */
[----:B0-----:R-:W-:-:S13]  /*6180*/  ISETP.NE.AND P0, PT, R3, RZ, PT ;  /* 0x000000ff0300720c */ /* 0x001fda0003f05270 */
[----:B------:R-:W-:Y:S05]  /*6190*/  @P0 EXIT ;  /* 0x000000000000094d */ /* 0x000fea0003800000 */
[----:B------:R-:W-:Y:S01]  /*61a0*/  LOP3.LUT P0, RZ, R8, 0xff, RZ, 0xc0, !PT ;  /* 0x000000ff08ff7812 */ /* 0x000fe2000780c0ff */
[----:B------:R-:W-:Y:S02]  /*61b0*/  IMAD.MOV.U32 R3, RZ, RZ, 0x1 ;  /* 0x00000001ff037424 */ /* 0x000fe400078e00ff */
[----:B------:R-:W-:-:S10]  /*61c0*/  IMAD.MOV.U32 R13, RZ, RZ, RZ ;  /* 0x000000ffff0d7224 */ /* 0x000fd400078e00ff */
[----:B------:R-:W-:Y:S05]  /*61d0*/  @!P0 BRA `(.L_x_171) ;  /* 0x0000000c00748947 */ /* 0x000fea0003800000 */
[----:B------:R-:W0:Y:S01]  /*61e0*/  LDC R3, c[0x0][0x28c] ;  /* 0x0000a300ff037b82 */ /* 0x000e220000000800 */
[----:B------:R-:W-:Y:S01]  /*61f0*/  ULDC UR5, c[0x0][0x658] ;  /* 0x0001960000057ab9 */ /* 0x000fe20000000800 */
[----:B------:R-:W-:Y:S01]  /*6200*/  UMOV UR10, 0xffffffff ;  /* 0xffffffff000a7882 */ /* 0x000fe20000000000 */
[----:B------:R-:W-:Y:S01]  /*6210*/  UMOV UR14, 0x1 ;  /* 0x00000001000e7882 */ /* 0x000fe20000000000 */
[----:B------:R-:W-:Y:S01]  /*6220*/  USHF.L.U32 UR10, UR10, UR5, URZ ;  /* 0x000000050a0a7299 */ /* 0x000fe2000800063f */
[----:B------:R-:W-:Y:S01]  /*6230*/  BSSY B0, `(.L_x_171) ;  /* 0x00000d7000007945 */ /* 0x000fe20003800000 */
[----:B------:R-:W-:Y:S01]  /*6240*/  IMAD.MOV.U32 R11, RZ, RZ, 0x1 ;  /* 0x00000001ff0b7424 */ /* 0x000fe200078e00ff */
[----:B------:R-:W-:Y:S01]  /*6250*/  LOP3.LUT R10, R18, 0x2, RZ, 0xfc, !PT ;  /* 0x00000002120a7812 */ /* 0x000fe200078efcff */
[----:B------:R-:W1:Y:S01]  /*6260*/  S2UR UR9, SR_CgaCtaId ;  /* 0x00000000000979c3 */ /* 0x000e620000008800 */
[----:B------:R-:W-:Y:S01]  /*6270*/  IMAD.MOV.U32 R13, RZ, RZ, RZ ;  /* 0x000000ffff0d7224 */ /* 0x000fe200078e00ff */
[----:B------:R-:W-:Y:S01]  /*6280*/  ULDC UR4, c[0x0][0x600] ;  /* 0x0001800000047ab9 */ /* 0x000fe20000000800 */
[----:B------:R-:W-:Y:S01]  /*6290*/  UMOV UR15, 0x11 ;  /* 0x00000011000f7882 */ /* 0x000fe20000000000 */
[----:B------:R-:W-:-:S02]  /*62a0*/  USHF.L.U32 UR5, UR14, UR5, URZ ;  /* 0x000000050e057299 */ /* 0x000fc4000800063f */
[----:B------:R-:W-:Y:S01]  /*62b0*/  UIADD3 UR4, UR4, -0x1, URZ ;  /* 0xffffffff04047890 */ /* 0x000fe2000fffe03f */
[----:B------:R-:W-:Y:S01]  /*62c0*/  ULDC.64 UR26, c[0x0][0x198] ;  /* 0x00006600001a7ab9 */ /* 0x000fe20000000a00 */
[----:B0-----:R-:W-:-:S05]  /*62d0*/  VIADD R3, R3, 0x3f ;  /* 0x0000003f03037836 */ /* 0x001fca0000000000 */
[----:B------:R-:W-:Y:S01]  /*62e0*/  SHF.R.S32.HI R4, RZ, 0x1f, R3 ;  /* 0x0000001fff047819 */ /* 0x000fe20000011403 */
[----:B-1----:R-:W-:-:S03]  /*62f0*/  USHF.R.U32.HI UR24, URZ, 0x2, UR9 ;  /* 0x000000023f187899 */ /* 0x002fc60008011609 */
[----:B------:R-:W-:Y:S01]  /*6300*/  LEA.HI R4, R4, R3, RZ, 0x6 ;  /* 0x0000000304047211 */ /* 0x000fe200078f30ff */
[----:B------:R-:W-:Y:S01]  /*6310*/  ULOP3.LUT UR8, UR9, 0x3, URZ, 0xc0, !UPT ;  /* 0x0000000309087892 */ /* 0x000fe2000f8ec03f */
[----:B------:R-:W-:Y:S01]  /*6320*/  IMAD.MOV.U32 R3, RZ, RZ, 0x1 ;  /* 0x00000001ff037424 */ /* 0x000fe200078e00ff */
[----:B------:R-:W-:Y:S01]  /*6330*/  USHF.L.U32 UR6, UR9, 0x4, URZ ;  /* 0x0000000409067899 */ /* 0x000fe2000800063f */
[----:B------:R-:W-:Y:S01]  /*6340*/  SHF.R.S32.HI R8, RZ, 0x6, R4 ;  /* 0x00000006ff087819 */ /* 0x000fe20000011404 */
[----:B------:R-:W-:Y:S02]  /*6350*/  USHF.L.U32 UR7, UR9, 0xa, URZ ;  /* 0x0000000a09077899 */ /* 0x000fe4000800063f */
[----:B------:R-:W-:Y:S02]  /*6360*/  ULOP3.LUT UR9, UR9, 0xfffffffc, URZ, 0xc0, !UPT ;  /* 0xfffffffc09097892 */ /* 0x000fe4000f8ec03f */
[----:B------:R-:W-:Y:S01]  /*6370*/  UISETP.GT.U32.AND UP0, UPT, UR8, 0xffff, UPT ;  /* 0x0000ffff0800788c */ /* 0x000fe2000bf04070 */
[----:B------:R-:W-:Y:S01]  /*6380*/  VIADD R9, R8, 0x1 ;  /* 0x0000000108097836 */ /* 0x000fe20000000000 */
[----:B------:R-:W-:-:S02]  /*6390*/  ULOP3.LUT UR11, UR9, 0x1, URZ, 0xfc, !UPT ;  /* 0x00000001090b7892 */ /* 0x000fc4000f8efc3f */
[----:B------:R-:W-:Y:S02]  /*63a0*/  ULOP3.LUT UR12, UR9, 0x2, URZ, 0xfc, !UPT ;  /* 0x00000002090c7892 */ /* 0x000fe4000f8efc3f */
[----:B------:R-:W-:Y:S02]  /*63b0*/  ULOP3.LUT UR13, UR7, 0xc00, URZ, 0xc0, !UPT ;  /* 0x00000c00070d7892 */ /* 0x000fe4000f8ec03f */
[----:B------:R-:W-:Y:S02]  /*63c0*/  ULOP3.LUT UR7, URZ, UR10, URZ, 0x33, !UPT ;  /* 0x0000000a3f077292 */ /* 0x000fe4000f8e333f */
[----:B------:R-:W-:Y:S02]  /*63d0*/  USHF.L.U32 UR10, UR14, UR9, URZ ;  /* 0x000000090e0a7299 */ /* 0x000fe4000800063f */
[----:B------:R-:W-:Y:S02]  /*63e0*/  ULOP3.LUT UR9, UR9, 0x3, URZ, 0xfc, !UPT ;  /* 0x0000000309097892 */ /* 0x000fe4000f8efc3f */
[----:B------:R-:W-:-:S02]  /*63f0*/  USHF.L.U32 UR11, UR14, UR11, URZ ;  /* 0x0000000b0e0b7299 */ /* 0x000fc4000800063f */
[----:B------:R-:W-:Y:S02]  /*6400*/  USHF.L.U32 UR12, UR14, UR12, URZ ;  /* 0x0000000c0e0c7299 */ /* 0x000fe4000800063f */
[----:B------:R-:W-:Y:S02]  /*6410*/  USEL UR8, UR8, 0xffff, !UP0 ;  /* 0x0000ffff08087887 */ /* 0x000fe4000c000000 */
[----:B------:R-:W-:Y:S02]  /*6420*/  USHF.L.U32 UR9, UR14, UR9, URZ ;  /* 0x000000090e097299 */ /* 0x000fe4000800063f */
[----:B------:R-:W-:Y:S02]  /*6430*/  ULOP3.LUT UR10, UR12, UR10, UR11, 0xfe, !UPT ;  /* 0x0000000a0c0a7292 */ /* 0x000fe4000f8efe0b */
[----:B------:R-:W-:Y:S02]  /*6440*/  ULOP3.LUT UR8, UR8, 0xffff, URZ, 0xc0, !UPT ;  /* 0x0000ffff08087892 */ /* 0x000fe4000f8ec03f */
[----:B------:R-:W-:-:S02]  /*6450*/  ULEA UR25, UR24, 0x180, 0xd ;  /* 0x0000018018197891 */ /* 0x000fc4000f8e683f */
[----:B------:R-:W-:Y:S02]  /*6460*/  ULOP3.LUT UR6, UR6, 0x30, URZ, 0xc0, !UPT ;  /* 0x0000003006067892 */ /* 0x000fe4000f8ec03f */
[----:B------:R-:W-:Y:S02]  /*6470*/  ULOP3.LUT UR13, UR13, 0x2c180, URZ, 0xfc, !UPT ;  /* 0x0002c1800d0d7892 */ /* 0x000fe4000f8efc3f */
[----:B------:R-:W-:Y:S02]  /*6480*/  ULOP3.LUT UR14, UR10, UR9, URZ, 0xfc, !UPT ;  /* 0x000000090a0e7292 */ /* 0x000fe4000f8efc3f */
[----:B------:R-:W-:-:S12]  /*6490*/  USHF.L.U32 UR15, UR15, UR8, URZ ;  /* 0x000000080f0f7299 */ /* 0x000fd8000800063f */
.L_x_182:
[----:B------:R-:W-:-:S03]  /*64a0*/  UMOV UR8, 0xffffffff ;  /* 0xffffffff00087882 */ /* 0x000fc60000000000 */
[----:B------:R-:W-:Y:S05]  /*64b0*/  BRA.DIV UR8, `(.L_x_172) ;  /* 0x0000001208a07947 */ /* 0x000fea000b800000 */
[----:B------:R-:W-:-:S13]  /*64c0*/  ELECT P6, URZ, PT ;  /* 0x00000000003f782f */ /* 0x000fda00038c0000 */
.L_x_200:
[----:B------:R-:W0:Y:S01]  /*64d0*/  LDC R4, c[0x0][0x28c] ;  /* 0x0000a300ff047b82 */ /* 0x000e220000000800 */
[----:B------:R-:W-:Y:S01]  /*64e0*/  BSSY B1, `(.L_x_173) ;  /* 0x0000039000017945 */ /* 0x000fe20003800000 */
[----:B0-----:R-:W-:-:S13]  /*64f0*/  ISETP.LT.OR P6, PT, R4, 0x1, !P6 ;  /* 0x000000010400780c */ /* 0x001fda00077c1670 */
[----:B------:R-:W-:Y:S05]  /*6500*/  @P6 BRA `(.L_x_174) ;  /* 0x0000000000d86947 */ /* 0x000fea0003800000 */
[----:B------:R-:W-:Y:S01]  /*6510*/  LEA R19, R19, UR24, 0x1 ;  /* 0x0000001813137c11 */ /* 0x000fe2000f8e08ff */
[----:B------:R-:W-:Y:S01]  /*6520*/  IMAD.MOV.U32 R21, RZ, RZ, RZ ;  /* 0x000000ffff157224 */ /* 0x000fe200078e00ff */
[----:B------:R-:W-:Y:S01]  /*6530*/  LEA R20, R20, UR6, 0x6 ;  /* 0x0000000614147c11 */ /* 0x000fe2000f8e30ff */
[----:B------:R-:W-:Y:S02]  /*6540*/  IMAD.MOV.U32 R4, RZ, RZ, R9 ;  /* 0x000000ffff047224 */ /* 0x000fe400078e0009 */
[----:B------:R-:W-:Y:S02]  /*6550*/  IMAD.MOV.U32 R5, RZ, RZ, R3 ;  /* 0x000000ffff057224 */ /* 0x000fe400078e0003 */
[----:B------:R-:W-:Y:S02]  /*6560*/  IMAD.MOV.U32 R6, RZ, RZ, R13 ;  /* 0x000000ffff067224 */ /* 0x000fe400078e000d */
[----:B------:R-:W-:-:S07]  /*6570*/  IMAD.SHL.U32 R19, R19, 0x80, RZ ;  /* 0x0000008013137824 */ /* 0x000fce00078e00ff */
.L_x_177:
[----:B------:R-:W0:Y:S01]  /*6580*/  S2R R14, SR_CgaCtaId ;  /* 0x00000000000e7919 */ /* 0x000e220000008800 */
[----:B------:R-:W-:Y:S02]  /*6590*/  MOV R7, 0x400 ;  /* 0x0000040000077802 */ /* 0x000fe40000000f00 */
[----:B------:R-:W-:Y:S02]  /*65a0*/  ISETP.NE.AND P1, PT, R0, RZ, PT ;  /* 0x000000ff0000720c */ /* 0x000fe40003f25270 */
[----:B0-----:R-:W-:Y:S02]  /*65b0*/  LEA R15, R14, R7, 0x18 ;  /* 0x000000070e0f7211 */ /* 0x001fe400078ec0ff */
[----:B------:R-:W-:-:S09]  /*65c0*/  SHF.L.U32 R7, R5, 0x1f, RZ ;  /* 0x0000001f05077819 */ /* 0x000fd200000006ff */
[----:B------:R-:W0:Y:S01]  /*65d0*/  @!P1 LDC R14, c[0x0][0x500] ;  /* 0x00014000ff0e9b82 */ /* 0x000e220000000800 */
[----:B------:R-:W-:-:S04]  /*65e0*/  IMAD R22, R6, 0x8, R15 ;  /* 0x0000000806167824 */ /* 0x000fc800078e020f */
[----:B------:R-:W1:Y:S02]  /*65f0*/  SYNCS.PHASECHK.TRANS64.TRYWAIT P0, [R22+URZ+0x58], R7 ;  /* 0x00005807160075a7 */ /* 0x000e64000800017f */
[----:B-1----:R-:W-:Y:S05]  /*6600*/  @!P0 BRA `(.L_x_175) ;  /* 0x00000010006c8947 */ /* 0x002fea0003800000 */
.L_x_201:
[----:B-1----:R-:W-:Y:S01]  /*6610*/  PRMT R7, R10, 0x9910, RZ ;  /* 0x000099100a077816 */ /* 0x002fe200000000ff */
[----:B0-----:R0:W-:Y:S03]  /*6620*/  @!P1 SYNCS.ARRIVE.TRANS64 RZ, [R22+URZ], R14 ;  /* 0x0000000e16ff99a7 */ /* 0x0011e6000800003f */
[----:B------:R-:W-:-:S13]  /*6630*/  ISETP.NE.AND P0, PT, R7, 0x2, PT ;  /* 0x000000020700780c */ /* 0x000fda0003f05270 */
[----:B0-----:R-:W-:Y:S05]  /*6640*/  @P0 BRA `(.L_x_176) ;  /* 0x0000000000040947 */ /* 0x001fea0003800000 */
[----:B------:R-:W-:Y:S01]  /*6650*/  BPT.TRAP 0x1 ;  /* 0x000000040000795c */ /* 0x000fe20000300000 */
.L_x_176:
[----:B------:R-:W-:Y:S01]  /*6660*/  R2UR UR11, R6 ;  /* 0x00000000060b72ca */ /* 0x000fe200000e0000 */
[----:B------:R-:W-:Y:S01]  /*6670*/  VIADD R4, R4, 0xffffffff ;  /* 0xffffffff04047836 */ /* 0x000fe20000000000 */
[----:B------:R-:W-:Y:S01]  /*6680*/  R2UR UR21, R15 ;  /* 0x000000000f1572ca */ /* 0x000fe200000e0000 */
[----:B------:R-:W-:Y:S01]  /*6690*/  UIADD3 UR16, UP0, UR26, 0xf0, URZ ;  /* 0x000000f01a107890 */ /* 0x000fe2000ff1e03f */
[----:B------:R-:W-:Y:S01]  /*66a0*/  R2UR UR22, R19 ;  /* 0x00000000131672ca */ /* 0x000fe200000e0000 */
[----:B------:R-:W-:Y:S01]  /*66b0*/  UIADD3 UR30, UP1, UR26, 0x1f0, URZ ;  /* 0x000001f01a1e7890 */ /* 0x000fe2000ff3e03f */
[----:B------:R-:W-:Y:S01]  /*66c0*/  R2UR UR9, R22 ;  /* 0x00000000160972ca */ /* 0x000fe200000e0000 */
[----:B------:R-:W-:Y:S01]  /*66d0*/  UIADD3.X UR17, URZ, UR27, URZ, UP0, !UPT ;  /* 0x0000001b3f117290 */ /* 0x000fe200087fe43f */
[C---:B------:R-:W-:Y:S01]  /*66e0*/  R2UR UR10, R21.reuse ;  /* 0x00000000150a72ca */ /* 0x040fe200000e0000 */
[----:B------:R-:W-:Y:S01]  /*66f0*/  UPRMT UR20, URZ, 0x5410, UR15 ;  /* 0x000054103f147896 */ /* 0x000fe2000800000f */
[----:B------:R-:W-:Y:S01]  /*6700*/  R2UR UR12, R12 ;  /* 0x000000000c0c72ca */ /* 0x000fe200000e0000 */
[----:B------:R-:W-:Y:S01]  /*6710*/  VIADD R6, R6, 0x1 ;  /* 0x0000000106067836 */ /* 0x000fe20000000000 */
[----:B------:R-:W-:Y:S01]  /*6720*/  R2UR UR23, R20 ;  /* 0x00000000141772ca */ /* 0x000fe200000e0000 */
[----:B------:R-:W-:Y:S01]  /*6730*/  ULEA UR8, UR11, UR25, 0xe ;  /* 0x000000190b087291 */ /* 0x000fe2000f8e703f */
[----:B------:R-:W-:Y:S01]  /*6740*/  ISETP.GT.AND P1, PT, R4, 0x1, PT ;  /* 0x000000010400780c */ /* 0x000fe20003f24270 */
[----:B------:R-:W-:Y:S01]  /*6750*/  ULEA UR11, UR11, UR13, 0xc ;  /* 0x0000000d0b0b7291 */ /* 0x000fe2000f8e603f */
[C---:B------:R-:W-:Y:S01]  /*6760*/  ISETP.NE.AND P0, PT, R6.reuse, 0xb, PT ;  /* 0x0000000b0600780c */ /* 0x040fe20003f05270 */
[----:B------:R-:W-:Y:S01]  /*6770*/  UIADD3 UR8, UR21, UR8, URZ ;  /* 0x0000000815087290 */ /* 0x000fe2000fffe03f */
[----:B------:R-:W-:Y:S01]  /*6780*/  VIADD R21, R21, 0x40 ;  /* 0x0000004015157836 */ /* 0x000fe20000000000 */
[----:B------:R-:W-:Y:S01]  /*6790*/  UIADD3 UR21, UR21, UR11, URZ ;  /* 0x0000000b15157290 */ /* 0x000fe2000fffe03f */
[----:B------:R-:W-:Y:S01]  /*67a0*/  SEL R14, RZ, 0x1, P0 ;  /* 0x00000001ff0e7807 */ /* 0x000fe20000000000 */
[----:B------:R-:W-:Y:S01]  /*67b0*/  UPRMT UR28, URZ, 0x5410, UR14 ;  /* 0x000054103f1c7896 */ /* 0x000fe2000800000e */
[----:B------:R-:W-:Y:S01]  /*67c0*/  SEL R6, R6, RZ, P0 ;  /* 0x000000ff06067207 */ /* 0x000fe20000000000 */
[----:B------:R-:W-:Y:S01]  /*67d0*/  UIADD3.X UR31, URZ, UR27, URZ, UP1, !UPT ;  /* 0x0000001b3f1f7290 */ /* 0x000fe20008ffe43f */
[----:B------:R-:W-:Y:S01]  /*67e0*/  LOP3.LUT R5, R5, R14, RZ, 0x3c, !PT ;  /* 0x0000000e05057212 */ /* 0x000fe200078e3cff */
[----:B------:R-:W-:Y:S01]  /*67f0*/  UMOV UR18, 0x0 ;  /* 0x0000000000127882 */ /* 0x000fe20000000000 */
[----:B------:R-:W-:Y:S01]  /*6800*/  UMOV UR19, 0x10000000 ;  /* 0x1000000000137882 */ /* 0x000fe20000000000 */
[----:B------:R-:W-:-:S02]  /*6810*/  UMOV UR11, UR22 ;  /* 0x00000016000b7c82 */ /* 0x000fc40008000000 */
[----:B------:R0:W-:Y:S02]  /*6820*/  UTMALDG.3D.MULTICAST [UR8], [UR16], UR20, desc[UR18] ;  /* 0x00001208100073b4 */ /* 0x0001e40008011814 */
[----:B0-----:R-:W-:Y:S01]  /*6830*/  UMOV UR8, UR21 ;  /* 0x0000001500087c82 */ /* 0x001fe20008000000 */
[----:B------:R-:W-:Y:S02]  /*6840*/  UMOV UR11, UR23 ;  /* 0x00000017000b7c82 */ /* 0x000fe40008000000 */
[----:B------:R0:W-:Y:S02]  /*6850*/  UTMALDG.3D.MULTICAST [UR8], [UR30], UR28, desc[UR18] ;  /* 0x000012081e0073b4 */ /* 0x0001e4000801181c */
[----:B0-----:R-:W-:Y:S05]  /*6860*/  @P1 BRA `(.L_x_177) ;  /* 0xfffffffc00441947 */ /* 0x001fea000383ffff */
.L_x_174:
[----:B------:R-:W-:Y:S05]  /*6870*/  BSYNC B1 ;  /* 0x0000000000017941 */ /* 0x000fea0003800000 */
.L_x_173:
[----:B------:R-:W-:Y:S01]  /*6880*/  LOP3.LUT P1, RZ, R11, 0xff, RZ, 0xc0, !PT ;  /* 0x000000ff0bff7812 */ /* 0x000fe2000782c0ff */
[C---:B------:R-:W-:Y:S01]  /*6890*/  IMAD.IADD R13, R8.reuse, 0x1, R13 ;  /* 0x00000001080d7824 */ /* 0x040fe200078e020d */
[----:B------:R-:W-:Y:S01]  /*68a0*/  ULDC.64 UR8, c[0x0][0x650] ;  /* 0x0001940000087ab9 */ /* 0x000fe20000000a00 */
[C---:B------:R-:W-:Y:S01]  /*68b0*/  ISETP.GE.U32.AND P2, PT, R8.reuse, 0xb, PT ;  /* 0x0000000b0800780c */ /* 0x040fe20003f46070 */
[----:B------:R-:W-:Y:S01]  /*68c0*/  BSSY B1, `(.L_x_178) ;  /* 0x000006b000017945 */ /* 0x000fe20003800000 */
[----:B------:R-:W-:Y:S01]  /*68d0*/  IMAD.MOV.U32 R19, RZ, RZ, -0x1 ;  /* 0xffffffffff137424 */ /* 0x000fe200078e00ff */
[----:B------:R-:W-:Y:S01]  /*68e0*/  ISETP.GT.U32.AND P0, PT, R13, 0xa, PT ;  /* 0x0000000a0d00780c */ /* 0x000fe20003f04070 */
[----:B------:R-:W-:Y:S01]  /*68f0*/  IMAD.MOV.U32 R20, RZ, RZ, -0x1 ;  /* 0xffffffffff147424 */ /* 0x000fe200078e00ff */
[----:B------:R-:W-:Y:S01]  /*6900*/  PRMT R11, RZ, 0x7610, R11 ;  /* 0x00007610ff0b7816 */ /* 0x000fe2000000000b */
[----:B------:R-:W-:Y:S01]  /*6910*/  IMAD.MOV.U32 R12, RZ, RZ, -0x1 ;  /* 0xffffffffff0c7424 */ /* 0x000fe200078e00ff */
[----:B------:R-:W-:-:S03]  /*6920*/  ISETP.LT.U32.AND P0, PT, R8, 0xb, P0 ;  /* 0x0000000b0800780c */ /* 0x000fc60000701070 */
[----:B------:R-:W0:Y:S01]  /*6930*/  @P1 S2R R5, SR_CgaCtaId ;  /* 0x0000000000051919 */ /* 0x000e220000008800 */
[----:B------:R-:W-:-:S04]  /*6940*/  @P1 MOV R4, 0x400 ;  /* 0x0000040000041802 */ /* 0x000fc80000000f00 */
[----:B0-----:R-:W-:Y:S01]  /*6950*/  @P1 LEA R6, R5, R4, 0x18 ;  /* 0x0000000405061211 */ /* 0x001fe200078ec0ff */
[----:B------:R-:W-:Y:S01]  /*6960*/  IMAD.WIDE.U32 R4, R13, -0x45d1745d, RZ ;  /* 0xba2e8ba30d047825 */ /* 0x000fe200078e00ff */
[----:B------:R-:W-:Y:S02]  /*6970*/  SEL R4, RZ, 0x1, !P0 ;  /* 0x00000001ff047807 */ /* 0x000fe40004000000 */
[----:B------:R0:W-:Y:S01]  /*6980*/  @P1 SYNCS.ARRIVE.TRANS64.A1T0 RZ, [R6+URZ+0xc8], RZ ;  /* 0x0000c8ff06ff19a7 */ /* 0x0001e2000810003f */
[----:B------:R-:W-:Y:S02]  /*6990*/  IADD3 R16, P1, R16, UR36, RZ ;  /* 0x0000002410107c10 */ /* 0x000fe4000ff3e0ff */
[----:B------:R-:W-:Y:S02]  /*69a0*/  LOP3.LUT R3, R3, R4, RZ, 0x3c, !PT ;  /* 0x0000000403037212 */ /* 0x000fe400078e3cff */
[----:B------:R-:W-:Y:S02]  /*69b0*/  IADD3.X R17, R17, UR42, RZ, P1, !PT ;  /* 0x0000002a11117c10 */ /* 0x000fe40008ffe4ff */
[----:B------:R-:W-:-:S02]  /*69c0*/  ISETP.GE.U32.AND P0, PT, R16, UR8, PT ;  /* 0x0000000810007c0c */ /* 0x000fc4000bf06070 */
[----:B0-----:R-:W-:Y:S02]  /*69d0*/  SHF.R.U32.HI R6, RZ, 0x3, R5 ;  /* 0x00000003ff067819 */ /* 0x001fe40000011605 */
[----:B------:R-:W-:Y:S02]  /*69e0*/  ISETP.GE.U32.AND.EX P0, PT, R17, UR9, PT, P0 ;  /* 0x0000000911007c0c */ /* 0x000fe4000bf06100 */
[----:B------:R-:W-:Y:S01]  /*69f0*/  @P2 LOP3.LUT R3, R3, 0x1, R6, 0x78, !PT ;  /* 0x0000000103032812 */ /* 0x000fe200078e7806 */
[----:B------:R-:W-:Y:S01]  /*6a00*/  IMAD R13, R6, -0xb, R13 ;  /* 0xfffffff5060d7824 */ /* 0x000fe200078e020d */
[----:B------:R-:W-:-:S09]  /*6a10*/  PRMT R4, RZ, 0x7610, R4 ;  /* 0x00007610ff047816 */ /* 0x000fd20000000004 */
[----:B------:R-:W-:Y:S05]  /*6a20*/  @P0 BRA `(.L_x_179) ;  /* 0x0000000400500947 */ /* 0x000fea0003800000 */
[----:B------:R-:W0:Y:S01]  /*6a30*/  S2R R15, SR_CTAID.X ;  /* 0x00000000000f7919 */ /* 0x000e220000002500 */
[----:B------:R-:W-:Y:S01]  /*6a40*/  ULDC.64 UR8, c[0x0][0x628] ;  /* 0x00018a0000087ab9 */ /* 0x000fe20000000a00 */
[----:B------:R-:W1:Y:S01]  /*6a50*/  LDC R20, c[0x0][0x144] ;  /* 0x00005100ff147b82 */ /* 0x000e620000000800 */
[----:B------:R-:W-:Y:S01]  /*6a60*/  ISETP.NE.U32.AND P0, PT, RZ, UR8, PT ;  /* 0x00000008ff007c0c */ /* 0x000fe2000bf05070 */
[----:B------:R-:W2:Y:S01]  /*6a70*/  S2R R12, SR_CTAID.Y ;  /* 0x00000000000c7919 */ /* 0x000ea20000002600 */
[----:B------:R-:W-:Y:S01]  /*6a80*/  ULDC UR10, c[0x0][0x150] ;  /* 0x00005400000a7ab9 */ /* 0x000fe20000000800 */
[----:B------:R-:W-:Y:S01]  /*6a90*/  ULDC UR11, c[0x0][0x630] ;  /* 0x00018c00000b7ab9 */ /* 0x000fe20000000800 */
[----:B------:R-:W-:Y:S01]  /*6aa0*/  ISETP.NE.AND.EX P0, PT, RZ, UR9, PT, P0 ;  /* 0x00000009ff007c0c */ /* 0x000fe2000bf05300 */
[----:B------:R-:W-:Y:S01]  /*6ab0*/  IMAD.MOV.U32 R4, RZ, RZ, R16 ;  /* 0x000000ffff047224 */ /* 0x000fe200078e0010 */
[----:B0-----:R-:W-:-:S05]  /*6ac0*/  I2FP.F32.U32 R5, R15 ;  /* 0x0000000f00057245 */ /* 0x001fca0000201000 */
[----:B------:R-:W-:Y:S01]  /*6ad0*/  FMUL R21, R5, UR10 ;  /* 0x0000000a05157c20 */ /* 0x000fe20008400000 */
[----:B------:R-:W-:-:S05]  /*6ae0*/  IMAD.MOV.U32 R5, RZ, RZ, R17 ;  /* 0x000000ffff057224 */ /* 0x000fca00078e0011 */
[----:B--2---:R-:W-:Y:S05]  /*6af0*/  @!P0 BRA `(.L_x_180) ;  /* 0x0000000000288947 */ /* 0x004fea0003800000 */
[----:B------:R-:W-:Y:S02]  /*6b00*/  ULDC UR10, c[0x0][0x634] ;  /* 0x00018d00000a7ab9 */ /* 0x000fe40000000800 */
[----:B------:R-:W-:-:S05]  /*6b10*/  IADD3 R5, P0, R16, UR10, RZ ;  /* 0x0000000a10057c10 */ /* 0x000fca000ff1e0ff */
[----:B------:R-:W-:-:S04]  /*6b20*/  IMAD.X R19, RZ, RZ, R17, P0 ;  /* 0x000000ffff137224 */ /* 0x000fc800000e0611 */
[----:B------:R-:W-:-:S04]  /*6b30*/  IMAD.WIDE.U32 R6, R19, UR8, RZ ;  /* 0x0000000813067c25 */ /* 0x000fc8000f8e00ff */
[----:B------:R-:W-:-:S04]  /*6b40*/  IMAD.WIDE.U32 R6, P0, R5, UR9, R6 ;  /* 0x0000000905067c25 */ /* 0x000fc8000f800006 */
[----:B------:R-:W-:-:S04]  /*6b50*/  IMAD.WIDE.U32 R4, R5, UR8, RZ ;  /* 0x0000000805047c25 */ /* 0x000fc8000f8e00ff */
[----:B------:R-:W-:Y:S01]  /*6b60*/  IMAD.MOV.U32 R4, RZ, RZ, R7 ;  /* 0x000000ffff047224 */ /* 0x000fe200078e0007 */
[----:B------:R-:W-:Y:S01]  /*6b70*/  IADD3 RZ, P1, R5, R6, RZ ;  /* 0x0000000605ff7210 */ /* 0x000fe20007f3e0ff */
[----:B------:R-:W-:-:S04]  /*6b80*/  IMAD.X R5, RZ, RZ, RZ, P0 ;  /* 0x000000ffff057224 */ /* 0x000fc800000e06ff */
[----:B------:R-:W-:-:S08]  /*6b90*/  IMAD.WIDE.U32.X R4, R19, UR9, R4, P1 ;  /* 0x0000000913047c25 */ /* 0x000fd000088e0404 */
.L_x_180:
[--C-:B------:R-:W-:Y:S01]  /*6ba0*/  SHF.R.U64 R14, R4, UR11, R5.reuse ;  /* 0x0000000b040e7c19 */ /* 0x100fe20008001205 */
[----:B------:R-:W0:Y:S01]  /*6bb0*/  F2I.U32.TRUNC.NTZ R21, R21 ;  /* 0x0000001500157305 */ /* 0x000e22000020f000 */
[----:B------:R-:W-:Y:S01]  /*6bc0*/  SHF.R.U32.HI R4, RZ, UR11, R5 ;  /* 0x0000000bff047c19 */ /* 0x000fe20008011605 */
[----:B------:R-:W-:Y:S01]  /*6bd0*/  ULDC.64 UR8, c[0x0][0x620] ;  /* 0x0001880000087ab9 */ /* 0x000fe20000000a00 */
[----:B------:R-:W-:Y:S01]  /*6be0*/  IADD3 R7, P0, RZ, -R14, RZ ;  /* 0x8000000eff077210 */ /* 0x000fe20007f1e0ff */
[----:B------:R-:W-:-:S04]  /*6bf0*/  ULDC.64 UR10, c[0x0][0x640] ;  /* 0x00019000000a7ab9 */ /* 0x000fc80000000a00 */
[----:B------:R-:W-:Y:S01]  /*6c00*/  IMAD.X R4, RZ, RZ, ~R4, P0 ;  /* 0x000000ffff047224 */ /* 0x000fe200000e0e04 */
[----:B------:R-:W-:-:S03]  /*6c10*/  ISETP.NE.U32.AND P0, PT, RZ, UR10, PT ;  /* 0x0000000aff007c0c */ /* 0x000fc6000bf05070 */
[----:B------:R-:W-:Y:S01]  /*6c20*/  IMAD R6, R4, UR8, RZ ;  /* 0x0000000804067c24 */ /* 0x000fe2000f8e02ff */
[----:B------:R-:W-:Y:S01]  /*6c30*/  ISETP.NE.AND.EX P0, PT, RZ, UR11, PT, P0 ;  /* 0x0000000bff007c0c */ /* 0x000fe2000bf05300 */
[----:B------:R-:W-:Y:S01]  /*6c40*/  IMAD.WIDE.U32 R4, R7, UR8, R16 ;  /* 0x0000000807047c25 */ /* 0x000fe2000f8e0010 */
[----:B------:R-:W-:-:S03]  /*6c50*/  ULDC UR8, c[0x0][0x618] ;  /* 0x0001860000087ab9 */ /* 0x000fc60000000800 */
[----:B------:R-:W-:Y:S01]  /*6c60*/  IMAD R7, R7, UR9, R6 ;  /* 0x0000000907077c24 */ /* 0x000fe2000f8e0206 */
[----:B------:R-:W-:Y:S01]  /*6c70*/  ULDC UR9, c[0x0][0x154] ;  /* 0x0000550000097ab9 */ /* 0x000fe20000000800 */
[----:B0-----:R-:W-:Y:S02]  /*6c80*/  IMAD.MOV R6, RZ, RZ, -R21 ;  /* 0x000000ffff067224 */ /* 0x001fe400078e0a15 */
[----:B------:R-:W0:Y:S01]  /*6c90*/  LDC R21, c[0x0][0x148] ;  /* 0x00005200ff157b82 */ /* 0x000e220000000800 */
[----:B------:R-:W-:Y:S02]  /*6ca0*/  IMAD.IADD R5, R5, 0x1, R7 ;  /* 0x0000000105057824 */ /* 0x000fe400078e0207 */
[----:B-1----:R-:W-:Y:S01]  /*6cb0*/  IMAD R15, R20, R6, R15 ;  /* 0x00000006140f7224 */ /* 0x002fe200078e020f */
[----:B------:R-:W-:Y:S02]  /*6cc0*/  I2FP.F32.U32 R6, R12 ;  /* 0x0000000c00067245 */ /* 0x000fe40000201000 */
[----:B------:R-:W-:-:S02]  /*6cd0*/  SHF.R.U64 R19, R4, UR8, R5 ;  /* 0x0000000804137c19 */ /* 0x000fc40008001205 */
[----:B------:R-:W-:Y:S01]  /*6ce0*/  SHF.R.U32.HI R4, RZ, UR8, R5 ;  /* 0x00000008ff047c19 */ /* 0x000fe20008011605 */
[----:B------:R-:W-:Y:S01]  /*6cf0*/  FMUL R6, R6, UR9 ;  /* 0x0000000906067c20 */ /* 0x000fe20008400000 */
[----:B------:R-:W-:Y:S02]  /*6d00*/  ULDC UR8, c[0x0][0x608] ;  /* 0x0001820000087ab9 */ /* 0x000fe40000000800 */
[--C-:B------:R-:W-:Y:S01]  /*6d10*/  SHF.R.U64 R22, R19, UR8, R4.reuse ;  /* 0x0000000813167c19 */ /* 0x100fe20008001204 */
[----:B------:R1:W2:Y:S01]  /*6d20*/  F2I.U32.TRUNC.NTZ R24, R6 ;  /* 0x0000000600187305 */ /* 0x0002a2000020f000 */
[----:B------:R-:W-:Y:S01]  /*6d30*/  SHF.R.U32.HI R5, RZ, UR8, R4 ;  /* 0x00000008ff057c19 */ /* 0x000fe20008011604 */
[----:B------:R-:W-:-:S03]  /*6d40*/  ULDC UR8, c[0x0][0x658] ;  /* 0x0001960000087ab9 */ /* 0x000fc60000000800 */
[--C-:B------:R-:W-:Y:S02]  /*6d50*/  SHF.R.U64 R20, R22, UR8, R5.reuse ;  /* 0x0000000816147c19 */ /* 0x100fe40008001205 */
[----:B------:R-:W-:-:S03]  /*6d60*/  SHF.R.U32.HI R23, RZ, UR8, R5 ;  /* 0x00000008ff177c19 */ /* 0x000fc60008011605 */
[----:B------:R-:W-:Y:S02]  /*6d70*/  IMAD.MOV.U32 R4, RZ, RZ, R20 ;  /* 0x000000ffff047224 */ /* 0x000fe400078e0014 */
[----:B------:R-:W-:Y:S01]  /*6d80*/  IMAD.MOV.U32 R5, RZ, RZ, R23 ;  /* 0x000000ffff057224 */ /* 0x000fe200078e0017 */
[----:B-1----:R-:W-:Y:S06]  /*6d90*/  @!P0 BRA `(.L_x_181) ;  /* 0x0000000000288947 */ /* 0x002fec0003800000 */
        /* <DEDUP_REMOVED lines=10> */
.L_x_181:
[----:B------:R-:W-:Y:S01]  /*6e40*/  ISETP.NE.AND P0, PT, R2, 0x1, PT ;  /* 0x000000010200780c */ /* 0x000fe20003f05270 */
[----:B------:R-:W-:Y:S01]  /*6e50*/  ULDC UR8, c[0x0][0x648] ;  /* 0x0001920000087ab9 */ /* 0x000fe20000000800 */
[----:B------:R-:W-:Y:S01]  /*6e60*/  LOP3.LUT R22, R22, UR7, RZ, 0xc0, !PT ;  /* 0x0000000716167c12 */ /* 0x000fe2000f8ec0ff */
[----:B--2---:R-:W-:Y:S01]  /*6e70*/  IMAD.MOV R24, RZ, RZ, -R24 ;  /* 0x000000ffff187224 */ /* 0x004fe200078e0a18 */
[----:B------:R-:W-:Y:S01]  /*6e80*/  SHF.R.U64 R5, R4, UR8, R5 ;  /* 0x0000000804057c19 */ /* 0x000fe20008001205 */
[----:B------:R-:W-:Y:S01]  /*6e90*/  ULDC UR8, c[0x0][0x638] ;  /* 0x00018e0000087ab9 */ /* 0x000fe20000000800 */
[----:B------:R-:W-:Y:S01]  /*6ea0*/  LOP3.LUT R19, R19, UR4, RZ, 0xc0, !PT ;  /* 0x0000000413137c12 */ /* 0x000fe2000f8ec0ff */
[----:B------:R-:W-:Y:S01]  /*6eb0*/  ULDC UR9, c[0x0][0x610] ;  /* 0x0001840000097ab9 */ /* 0x000fe20000000800 */
[----:B------:R-:W-:Y:S02]  /*6ec0*/  IMAD.MOV.U32 R4, RZ, RZ, 0x1 ;  /* 0x00000001ff047424 */ /* 0x000fe400078e00ff */
[----:B------:R-:W-:-:S02]  /*6ed0*/  IMAD.MOV R7, RZ, RZ, -R5 ;  /* 0x000000ffff077224 */ /* 0x000fc400078e0a05 */
[----:B------:R-:W-:Y:S02]  /*6ee0*/  IMAD R22, R5, UR5, R22 ;  /* 0x0000000505167c24 */ /* 0x000fe4000f8e0216 */
[----:B0-----:R-:W-:Y:S02]  /*6ef0*/  @P0 IMAD R15, R21, R24, R12 ;  /* 0x00000018150f0224 */ /* 0x001fe400078e020c */
[----:B------:R-:W-:Y:S01]  /*6f00*/  IMAD R20, R7, UR8, R20 ;  /* 0x0000000807147c24 */ /* 0x000fe2000f8e0214 */
[----:B------:R-:W-:Y:S01]  /*6f10*/  ULDC UR8, c[0x0][0x600] ;  /* 0x0001800000087ab9 */ /* 0x000fe20000000800 */
[----:B------:R-:W-:Y:S02]  /*6f20*/  IMAD R15, R22, UR9, R15 ;  /* 0x00000009160f7c24 */ /* 0x000fe4000f8e020f */
[----:B------:R-:W-:Y:S02]  /*6f30*/  IMAD R6, R20, UR8, R19 ;  /* 0x0000000814067c24 */ /* 0x000fe4000f8e0213 */
[----:B------:R-:W-:-:S03]  /*6f40*/  IMAD.MOV.U32 R12, RZ, RZ, R14 ;  /* 0x000000ffff0c7224 */ /* 0x000fc600078e000e */
[----:B------:R-:W-:Y:S02]  /*6f50*/  SEL R20, R6, R15, !P0 ;  /* 0x0000000f06147207 */ /* 0x000fe40004000000 */
[----:B------:R-:W-:-:S07]  /*6f60*/  SEL R19, R15, R6, !P0 ;  /* 0x000000060f137207 */ /* 0x000fce0004000000 */
.L_x_179:
[----:B------:R-:W-:Y:S05]  /*6f70*/  BSYNC B1 ;  /* 0x0000000000017941 */ /* 0x000fea0003800000 */
.L_x_178:
[----:B------:R-:W-:-:S13]  /*6f80*/  LOP3.LUT P0, RZ, R4, 0xff, RZ, 0xc0, !PT ;  /* 0x000000ff04ff7812 */ /* 0x000fda000780c0ff */
[----:B------:R-:W-:Y:S05]  /*6f90*/  @P0 BRA `(.L_x_182) ;  /* 0xfffffff400400947 */ /* 0x000fea000383ffff */
[----:B------:R-:W-:Y:S05]  /*6fa0*/  BSYNC B0 ;  /* 0x0000000000007941 */ /* 0x000fea0003800000 */
.L_x_171:
[----:B------:R-:W-:-:S03]  /*6fb0*/  UMOV UR8, 0xffffffff ;  /* 0xffffffff00087882 */ /* 0x000fc60000000000 */
[----:B------:R-:W-:Y:S05]  /*6fc0*/  BRA.DIV UR8, `(.L_x_183) ;  /* 0x0000000a08107947 */ /* 0x000fea000b800000 */
[----:B------:R-:W-:-:S13]  /*6fd0*/  ELECT P6, URZ, PT ;  /* 0x00000000003f782f */ /* 0x000fda00038c0000 */
.L_x_204:
[----:B------:R-:W-:Y:S04]  /*6fe0*/  BSSY B0, `(.L_x_184) ;  /* 0x000006a000007945 */ /* 0x000fe80003800000 */
[----:B------:R-:W-:Y:S05]  /*6ff0*/  @!P6 BRA `(.L_x_185) ;  /* 0x0000000400a0e947 */ /* 0x000fea0003800000 */
[----:B------:R-:W-:-:S04]  /*7000*/  LOP3.LUT R18, R18, 0x2, RZ, 0xfc, !PT ;  /* 0x0000000212127812 */ /* 0x000fc800078efcff */
[----:B------:R-:W-:-:S13]  /*7010*/  ISETP.NE.AND P0, PT, R18, 0x3, PT ;  /* 0x000000031200780c */ /* 0x000fda0003f05270 */
[----:B------:R-:W-:Y:S05]  /*7020*/  @!P0 BRA `(.L_x_186) ;  /* 0x0000000000048947 */ /* 0x000fea0003800000 */
[----:B------:R-:W-:Y:S01]  /*7030*/  BPT.TRAP 0x1 ;  /* 0x000000040000795c */ /* 0x000fe20000300000 */
.L_x_186:
[----:B------:R-:W0:Y:S01]  /*7040*/  S2R R5, SR_CgaCtaId ;  /* 0x0000000000057919 */ /* 0x000e220000008800 */
[----:B------:R-:W-:Y:S02]  /*7050*/  MOV R0, 0x400 ;  /* 0x0000040000007802 */ /* 0x000fe40000000f00 */
[----:B------:R-:W-:Y:S02]  /*7060*/  SHF.L.U32 R4, R3, 0x1f, RZ ;  /* 0x0000001f03047819 */ /* 0x000fe400000006ff */
[----:B0-----:R-:W-:-:S05]  /*7070*/  LEA R0, R5, R0, 0x18 ;  /* 0x0000000005007211 */ /* 0x001fca00078ec0ff */
[----:B------:R-:W-:-:S04]  /*7080*/  VIADD R0, R0, 0x58 ;  /* 0x0000005800007836 */ /* 0x000fc80000000000 */
[C---:B------:R-:W-:Y:S02]  /*7090*/  IMAD R7, R13.reuse, 0x8, R0 ;  /* 0x000000080d077824 */ /* 0x040fe400078e0200 */
[----:B------:R-:W-:Y:S02]  /*70a0*/  VIADD R13, R13, 0x1 ;  /* 0x000000010d0d7836 */ /* 0x000fe40000000000 */
[----:B------:R-:W0:Y:S03]  /*70b0*/  SYNCS.PHASECHK.TRANS64.TRYWAIT P0, [R7+URZ], R4 ;  /* 0x00000004070075a7 */ /* 0x000e26000800017f */
[----:B------:R-:W-:-:S04]  /*70c0*/  ISETP.NE.AND P1, PT, R13, 0xb, PT ;  /* 0x0000000b0d00780c */ /* 0x000fc80003f25270 */
[----:B------:R-:W-:Y:S02]  /*70d0*/  SEL R2, RZ, 0x1, P1 ;  /* 0x00000001ff027807 */ /* 0x000fe40000800000 */
[----:B------:R-:W-:Y:S02]  /*70e0*/  SEL R13, R13, RZ, P1 ;  /* 0x000000ff0d0d7207 */ /* 0x000fe40000800000 */
[----:B------:R-:W-:-:S03]  /*70f0*/  LOP3.LUT R6, R3, R2, RZ, 0x3c, !PT ;  /* 0x0000000203067212 */ /* 0x000fc600078e3cff */
[----:B------:R-:W-:Y:S01]  /*7100*/  IMAD R8, R13, 0x8, R0 ;  /* 0x000000080d087824 */ /* 0x000fe200078e0200 */
[----:B------:R-:W-:Y:S01]  /*7110*/  SHF.L.U32 R5, R6, 0x1f, RZ ;  /* 0x0000001f06057819 */ /* 0x000fe200000006ff */
[----:B0-----:R-:W-:Y:S06]  /*7120*/  @!P0 BRA `(.L_x_187) ;  /* 0x0000000400d88947 */ /* 0x001fec0003800000 */
.L_x_205:
[----:B------:R-:W1:Y:S01]  /*7130*/  SYNCS.PHASECHK.TRANS64.TRYWAIT P0, [R8+URZ], R5 ;  /* 0x00000005080075a7 */ /* 0x000e62000800017f */
[----:B------:R-:W-:-:S05]  /*7140*/  VIADD R2, R13, 0x1 ;  /* 0x000000010d027836 */ /* 0x000fca0000000000 */
[----:B------:R-:W-:-:S04]  /*7150*/  ISETP.NE.AND P1, PT, R2, 0xb, PT ;  /* 0x0000000b0200780c */ /* 0x000fc80003f25270 */
[----:B------:R-:W-:Y:S02]  /*7160*/  SEL R3, RZ, 0x1, P1 ;  /* 0x00000001ff037807 */ /* 0x000fe40000800000 */
[----:B0-----:R-:W-:Y:S02]  /*7170*/  SEL R7, R2, RZ, P1 ;  /* 0x000000ff02077207 */ /* 0x001fe40000800000 */
[----:B------:R-:W-:-:S03]  /*7180*/  LOP3.LUT R6, R6, R3, RZ, 0x3c, !PT ;  /* 0x0000000306067212 */ /* 0x000fc600078e3cff */
[----:B------:R-:W-:Y:S01]  /*7190*/  IMAD R9, R7, 0x8, R0 ;  /* 0x0000000807097824 */ /* 0x000fe200078e0200 */
[----:B------:R-:W-:Y:S01]  /*71a0*/  SHF.L.U32 R4, R6, 0x1f, RZ ;  /* 0x0000001f06047819 */ /* 0x000fe200000006ff */
[----:B-1----:R-:W-:Y:S06]  /*71b0*/  @!P0 BRA `(.L_x_188) ;  /* 0x0000000400c88947 */ /* 0x002fec0003800000 */
.L_x_206:
[----:B------:R-:W1:Y:S01]  /*71c0*/  SYNCS.PHASECHK.TRANS64.TRYWAIT P0, [R9+URZ], R4 ;  /* 0x00000004090075a7 */ /* 0x000e62000800017f */
[----:B------:R-:W-:-:S05]  /*71d0*/  VIADD R2, R7, 0x1 ;  /* 0x0000000107027836 */ /* 0x000fca0000000000 */
[----:B------:R-:W-:-:S04]  /*71e0*/  ISETP.NE.AND P1, PT, R2, 0xb, PT ;  /* 0x0000000b0200780c */ /* 0x000fc80003f25270 */
[----:B------:R-:W-:Y:S02]  /*71f0*/  SEL R3, RZ, 0x1, P1 ;  /* 0x00000001ff037807 */ /* 0x000fe40000800000 */
[----:B------:R-:W-:Y:S02]  /*7200*/  SEL R7, R2, RZ, P1 ;  /* 0x000000ff02077207 */ /* 0x000fe40000800000 */
[----:B------:R-:W-:-:S03]  /*7210*/  LOP3.LUT R6, R6, R3, RZ, 0x3c, !PT ;  /* 0x0000000306067212 */ /* 0x000fc600078e3cff */
[----:B0-----:R-:W-:Y:S01]  /*7220*/  IMAD R8, R7, 0x8, R0 ;  /* 0x0000000807087824 */ /* 0x001fe200078e0200 */
[----:B------:R-:W-:Y:S01]  /*7230*/  SHF.L.U32 R5, R6, 0x1f, RZ ;  /* 0x0000001f06057819 */ /* 0x000fe200000006ff */
[----:B-1----:R-:W-:Y:S06]  /*7240*/  @!P0 BRA `(.L_x_189) ;  /* 0x0000000400b88947 */ /* 0x002fec0003800000 */
.L_x_207:
        /* <DEDUP_REMOVED lines=9> */
.L_x_208:
        /* <DEDUP_REMOVED lines=9> */
.L_x_209:
        /* <DEDUP_REMOVED lines=9> */
.L_x_210:
        /* <DEDUP_REMOVED lines=9> */
.L_x_211:
        /* <DEDUP_REMOVED lines=9> */
.L_x_212:
[----:B------:R-:W1:Y:S01]  /*7520*/  SYNCS.PHASECHK.TRANS64.TRYWAIT P0, [R9+URZ], R4 ;  /* 0x00000004090075a7 */ /* 0x000e62000800017f */
[----:B------:R-:W-:-:S05]  /*7530*/  VIADD R2, R7, 0x1 ;  /* 0x0000000107027836 */ /* 0x000fca0000000000 */
[----:B------:R-:W-:-:S04]  /*7540*/  ISETP.NE.AND P1, PT, R2, 0xb, PT ;  /* 0x0000000b0200780c */ /* 0x000fc80003f25270 */
[----:B------:R-:W-:Y:S02]  /*7550*/  SEL R3, RZ, 0x1, P1 ;  /* 0x00000001ff037807 */ /* 0x000fe40000800000 */
[----:B------:R-:W-:Y:S02]  /*7560*/  SEL R7, R2, RZ, P1 ;  /* 0x000000ff02077207 */ /* 0x000fe40000800000 */
[----:B------:R-:W-:-:S03]  /*7570*/  LOP3.LUT R11, R6, R3, RZ, 0x3c, !PT ;  /* 0x00000003060b7212 */ /* 0x000fc600078e3cff */
[----:B------:R-:W-:Y:S01]  /*7580*/  IMAD R6, R7, 0x8, R0 ;  /* 0x0000000807067824 */ /* 0x000fe200078e0200 */
[----:B0-----:R-:W-:Y:S01]  /*7590*/  SHF.L.U32 R5, R11, 0x1f, RZ ;  /* 0x0000001f0b057819 */ /* 0x001fe200000006ff */
[----:B-1----:R-:W-:Y:S06]  /*75a0*/  @!P0 BRA `(.L_x_195) ;  /* 0x0000000400588947 */ /* 0x002fec0003800000 */
.L_x_213:
[----:B------:R-:W1:Y:S01]  /*75b0*/  SYNCS.PHASECHK.TRANS64.TRYWAIT P0, [R6+URZ], R5 ;  /* 0x00000005060075a7 */ /* 0x000e62000800017f */
[----:B------:R-:W-:-:S05]  /*75c0*/  VIADD R2, R7, 0x1 ;  /* 0x0000000107027836 */ /* 0x000fca0000000000 */
[----:B------:R-:W-:-:S04]  /*75d0*/  ISETP.NE.AND P1, PT, R2, 0xb, PT ;  /* 0x0000000b0200780c */ /* 0x000fc80003f25270 */
[----:B0-----:R-:W-:Y:S02]  /*75e0*/  SEL R4, RZ, 0x1, P1 ;  /* 0x00000001ff047807 */ /* 0x001fe40000800000 */
[----:B------:R-:W-:Y:S02]  /*75f0*/  SEL R3, R2, RZ, P1 ;  /* 0x000000ff02037207 */ /* 0x000fe40000800000 */
[----:B------:R-:W-:Y:S01]  /*7600*/  LOP3.LUT R4, R11, R4, RZ, 0x3c, !PT ;  /* 0x000000040b047212 */ /* 0x000fe200078e3cff */
[----:B-1----:R-:W-:Y:S06]  /*7610*/  @!P0 BRA `(.L_x_196) ;  /* 0x0000000400508947 */ /* 0x002fec0003800000 */
.L_x_214:
[----:B------:R-:W-:Y:S01]  /*7620*/  IMAD R3, R3, 0x8, R0 ;  /* 0x0000000803037824 */ /* 0x000fe200078e0200 */
[----:B------:R-:W-:-:S07]  /*7630*/  SHF.L.U32 R0, R4, 0x1f, RZ ;  /* 0x0000001f04007819 */ /* 0x000fce00000006ff */
.L_x_197:
[----:B-1----:R1:W2:Y:S02]  /*7640*/  SYNCS.PHASECHK.TRANS64.TRYWAIT P0, [R3+URZ], R0 ;  /* 0x00000000030075a7 */ /* 0x0022a4000800017f */
[----:B--2---:R-:W-:Y:S05]  /*7650*/  @!P0 NANOSLEEP.SYNCS 0x989680 ;  /* 0x009896800000895d */ /* 0x004fea0003900000 */
[----:B------:R-:W2:Y:S02]  /*7660*/  @!P0 SYNCS.PHASECHK.TRANS64 P0, [R3+URZ], R0 ;  /* 0x00000000030085a7 */ /* 0x000ea4000800007f */
[----:B--2---:R-:W-:Y:S05]  /*7670*/  @!P0 BRA `(.L_x_197) ;  /* 0xfffffffc00f08947 */ /* 0x004fea000383ffff */
.L_x_185:
[----:B------:R-:W-:Y:S05]  /*7680*/  BSYNC B0 ;  /* 0x0000000000007941 */ /* 0x000fea0003800000 */
.L_x_184:
[----:B------:R-:W-:Y:S05]  /*7690*/  EXIT ;  /* 0x000000000000794d */ /* 0x000fea0003800000 */
.L_x_22:
[----:B-1----:R1:W2:Y:S02]  /*76a0*/  SYNCS.PHASECHK.TRANS64.TRYWAIT P1, [R3+URZ], R0 ;  /* 0x00000000030075a7 */ /* 0x0022a4000802017f */
[----:B--2---:R-:W-:Y:S05]  /*76b0*/  @!P1 NANOSLEEP.SYNCS 0x989680 ;  /* 0x009896800000995d */ /* 0x004fea0003900000 */
[----:B------:R-:W2:Y:S02]  /*76c0*/  @!P1 SYNCS.PHASECHK.TRANS64 P1, [R3+URZ], R0 ;  /* 0x00000000030095a7 */ /* 0x000ea4000802007f */
[----:B--2---:R-:W-:Y:S05]  /*76d0*/  @!P1 BRA `(.L_x_22) ;  /* 0xfffffffc00f09947 */ /* 0x004fea000383ffff */
[----:B------:R-:W-:Y:S05]  /*76e0*/  BRA `(.L_x_21) ;  /* 0xffffffa0006c7947 */ /* 0x000fea000383ffff */
.L_x_27:
[----:B-1----:R1:W2:Y:S02]  /*76f0*/  SYNCS.PHASECHK.TRANS64.TRYWAIT P1, [R5+URZ], R4 ;  /* 0x00000004050075a7 */ /* 0x0022a4000802017f */
[----:B--2---:R-:W-:Y:S05]  /*7700*/  @!P1 NANOSLEEP.SYNCS 0x989680 ;  /* 0x009896800000995d */ /* 0x004fea0003900000 */
[----:B------:R-:W2:Y:S02]  /*7710*/  @!P1 SYNCS.PHASECHK.TRANS64 P1, [R5+URZ], R4 ;  /* 0x00000004050095a7 */ /* 0x000ea4000802007f */
[----:B--2---:R-:W-:Y:S05]  /*7720*/  @!P1 BRA `(.L_x_27) ;  /* 0xfffffffc00f09947 */ /* 0x004fea000383ffff */
[----:B------:R-:W-:Y:S05]  /*7730*/  BRA `(.L_x_26) ;  /* 0xffffffa400407947 */ /* 0x000fea000383ffff */
.L_x_172:
[----:B------:R-:W-:Y:S01]  /*7740*/  BSSY B1, `(.L_x_198) ;  /* 0x0000006000017945 */ /* 0x000fe20003800000 */
[----:B------:R-:W-:-:S07]  /*7750*/  IMAD.MOV.U32 R15, RZ, RZ, -0x1 ;  /* 0xffffffffff0f7424 */ /* 0x000fce00078e00ff */
[----:B------:R-:W-:Y:S05]  /*7760*/  WARPSYNC.COLLECTIVE R15, `(.L_x_199) ;  /* 0x000000000f0c7348 */ /* 0x000fea0003c00000 */
[----:B------:R-:W-:Y:S02]  /*7770*/  ELECT P6, UR62, PT ;  /* 0x00000000003e782f */ /* 0x000fe400038c0000 */
[----:B------:R-:W-:Y:S01]  /*7780*/  MOV R14, UR62 ;  /* 0x0000003e000e7c02 */ /* 0x000fe20008000f00 */
[----:B------:R-:W-:Y:S10]  /*7790*/  ENDCOLLECTIVE ;  /* 0x000000000000791b */ /* 0x000ff40003800000 */
.L_x_199:
[----:B------:R-:W-:Y:S05]  /*77a0*/  BSYNC B1 ;  /* 0x0000000000017941 */ /* 0x000fea0003800000 */
.L_x_198:
[----:B------:R-:W-:Y:S05]  /*77b0*/  BRA `(.L_x_200) ;  /* 0xffffffec00447947 */ /* 0x000fea000383ffff */
.L_x_175:
[----:B-1----:R1:W2:Y:S02]  /*77c0*/  SYNCS.PHASECHK.TRANS64.TRYWAIT P0, [R22+URZ+0x58], R7 ;  /* 0x00005807160075a7 */ /* 0x0022a4000800017f */
[----:B--2---:R-:W-:Y:S05]  /*77d0*/  @!P0 NANOSLEEP.SYNCS 0x989680 ;  /* 0x009896800000895d */ /* 0x004fea0003900000 */
[----:B------:R-:W2:Y:S02]  /*77e0*/  @!P0 SYNCS.PHASECHK.TRANS64 P0, [R22+URZ+0x58], R7 ;  /* 0x00005807160085a7 */ /* 0x000ea4000800007f */
[----:B--2---:R-:W-:Y:S05]  /*77f0*/  @!P0 BRA `(.L_x_175) ;  /* 0xfffffffc00f08947 */ /* 0x004fea000383ffff */
[----:B------:R-:W-:Y:S05]  /*7800*/  BRA `(.L_x_201) ;  /* 0xffffffec00807947 */ /* 0x000fea000383ffff */
.L_x_183:
[----:B------:R-:W-:Y:S01]  /*7810*/  BSSY B0, `(.L_x_202) ;  /* 0x0000006000007945 */ /* 0x000fe20003800000 */
[----:B------:R-:W-:-:S07]  /*7820*/  IMAD.MOV.U32 R15, RZ, RZ, -0x1 ;  /* 0xffffffffff0f7424 */ /* 0x000fce00078e00ff */
[----:B------:R-:W-:Y:S05]  /*7830*/  WARPSYNC.COLLECTIVE R15, `(.L_x_203) ;  /* 0x000000000f0c7348 */ /* 0x000fea0003c00000 */
[----:B------:R-:W-:Y:S02]  /*7840*/  ELECT P6, UR62, PT ;  /* 0x00000000003e782f */ /* 0x000fe400038c0000 */
[----:B------:R-:W-:Y:S01]  /*7850*/  MOV R14, UR62 ;  /* 0x0000003e000e7c02 */ /* 0x000fe20008000f00 */
[----:B------:R-:W-:Y:S10]  /*7860*/  ENDCOLLECTIVE ;  /* 0x000000000000791b */ /* 0x000ff40003800000 */
.L_x_203:
[----:B------:R-:W-:Y:S05]  /*7870*/  BSYNC B0 ;  /* 0x0000000000007941 */ /* 0x000fea0003800000 */
.L_x_202:
[----:B------:R-:W-:Y:S05]  /*7880*/  BRA `(.L_x_204) ;  /* 0xfffffff400d47947 */ /* 0x000fea000383ffff */
.L_x_187:
[----:B0-----:R0:W1:Y:S02]  /*7890*/  SYNCS.PHASECHK.TRANS64.TRYWAIT P0, [R7+URZ], R4 ;  /* 0x00000004070075a7 */ /* 0x001064000800017f */
[----:B-1----:R-:W-:Y:S05]  /*78a0*/  @!P0 NANOSLEEP.SYNCS 0x989680 ;  /* 0x009896800000895d */ /* 0x002fea0003900000 */
[----:B------:R-:W1:Y:S02]  /*78b0*/  @!P0 SYNCS.PHASECHK.TRANS64 P0, [R7+URZ], R4 ;  /* 0x00000004070085a7 */ /* 0x000e64000800007f */
[----:B-1----:R-:W-:Y:S05]  /*78c0*/  @!P0 BRA `(.L_x_187) ;  /* 0xfffffffc00f08947 */ /* 0x002fea000383ffff */
[----:B------:R-:W-:Y:S05]  /*78d0*/  BRA `(.L_x_205) ;  /* 0xfffffff800147947 */ /* 0x000fea000383ffff */
.L_x_188:
[----:B0-----:R0:W1:Y:S02]  /*78e0*/  SYNCS.PHASECHK.TRANS64.TRYWAIT P0, [R8+URZ], R5 ;  /* 0x00000005080075a7 */ /* 0x001064000800017f */
[----:B-1----:R-:W-:Y:S05]  /*78f0*/  @!P0 NANOSLEEP.SYNCS 0x989680 ;  /* 0x009896800000895d */ /* 0x002fea0003900000 */
[----:B------:R-:W1:Y:S02]  /*7900*/  @!P0 SYNCS.PHASECHK.TRANS64 P0, [R8+URZ], R5 ;  /* 0x00000005080085a7 */ /* 0x000e64000800007f */
[----:B-1----:R-:W-:Y:S05]  /*7910*/  @!P0 BRA `(.L_x_188) ;  /* 0xfffffffc00f08947 */ /* 0x002fea000383ffff */
[----:B------:R-:W-:Y:S05]  /*7920*/  BRA `(.L_x_206) ;  /* 0xfffffff800247947 */ /* 0x000fea000383ffff */
.L_x_189:
[----:B0-----:R0:W1:Y:S02]  /*7930*/  SYNCS.PHASECHK.TRANS64.TRYWAIT P0, [R9+URZ], R4 ;  /* 0x00000004090075a7 */ /* 0x001064000800017f */
[----:B-1----:R-:W-:Y:S05]  /*7940*/  @!P0 NANOSLEEP.SYNCS 0x989680 ;  /* 0x009896800000895d */ /* 0x002fea0003900000 */
[----:B------:R-:W1:Y:S02]  /*7950*/  @!P0 SYNCS.PHASECHK.TRANS64 P0, [R9+URZ], R4 ;  /* 0x00000004090085a7 */ /* 0x000e64000800007f */
[----:B-1----:R-:W-:Y:S05]  /*7960*/  @!P0 BRA `(.L_x_189) ;  /* 0xfffffffc00f08947 */ /* 0x002fea000383ffff */
[----:B------:R-:W-:Y:S05]  /*7970*/  BRA `(.L_x_207) ;  /* 0xfffffff800347947 */ /* 0x000fea000383ffff */
.L_x_190:
[----:B0-----:R0:W1:Y:S02]  /*7980*/  SYNCS.PHASECHK.TRANS64.TRYWAIT P0, [R8+URZ], R5 ;  /* 0x00000005080075a7 */ /* 0x001064000800017f */
[----:B-1----:R-:W-:Y:S05]  /*7990*/  @!P0 NANOSLEEP.SYNCS 0x989680 ;  /* 0x009896800000895d */ /* 0x002fea0003900000 */
[----:B------:R-:W1:Y:S02]  /*79a0*/  @!P0 SYNCS.PHASECHK.TRANS64 P0, [R8+URZ], R5 ;  /* 0x00000005080085a7 */ /* 0x000e64000800007f */
[----:B-1----:R-:W-:Y:S05]  /*79b0*/  @!P0 BRA `(.L_x_190) ;  /* 0xfffffffc00f08947 */ /* 0x002fea000383ffff */
[----:B------:R-:W-:Y:S05]  /*79c0*/  BRA `(.L_x_208) ;  /* 0xfffffff800447947 */ /* 0x000fea000383ffff */
.L_x_191:
[----:B0-----:R0:W1:Y:S02]  /*79d0*/  SYNCS.PHASECHK.TRANS64.TRYWAIT P0, [R9+URZ], R4 ;  /* 0x00000004090075a7 */ /* 0x001064000800017f */
[----:B-1----:R-:W-:Y:S05]  /*79e0*/  @!P0 NANOSLEEP.SYNCS 0x989680 ;  /* 0x009896800000895d */ /* 0x002fea0003900000 */
[----:B------:R-:W1:Y:S02]  /*79f0*/  @!P0 SYNCS.PHASECHK.TRANS64 P0, [R9+URZ], R4 ;  /* 0x00000004090085a7 */ /* 0x000e64000800007f */
[----:B-1----:R-:W-:Y:S05]  /*7a00*/  @!P0 BRA `(.L_x_191) ;  /* 0xfffffffc00f08947 */ /* 0x002fea000383ffff */
[----:B------:R-:W-:Y:S05]  /*7a10*/  BRA `(.L_x_209) ;  /* 0xfffffff800547947 */ /* 0x000fea000383ffff */
.L_x_192:
[----:B0-----:R0:W1:Y:S02]  /*7a20*/  SYNCS.PHASECHK.TRANS64.TRYWAIT P0, [R8+URZ], R5 ;  /* 0x00000005080075a7 */ /* 0x001064000800017f */
[----:B-1----:R-:W-:Y:S05]  /*7a30*/  @!P0 NANOSLEEP.SYNCS 0x989680 ;  /* 0x009896800000895d */ /* 0x002fea0003900000 */
[----:B------:R-:W1:Y:S02]  /*7a40*/  @!P0 SYNCS.PHASECHK.TRANS64 P0, [R8+URZ], R5 ;  /* 0x00000005080085a7 */ /* 0x000e64000800007f */
[----:B-1----:R-:W-:Y:S05]  /*7a50*/  @!P0 BRA `(.L_x_192) ;  /* 0xfffffffc00f08947 */ /* 0x002fea000383ffff */
[----:B------:R-:W-:Y:S05]  /*7a60*/  BRA `(.L_x_210) ;  /* 0xfffffff800647947 */ /* 0x000fea000383ffff */
.L_x_193:
[----:B0-----:R0:W1:Y:S02]  /*7a70*/  SYNCS.PHASECHK.TRANS64.TRYWAIT P0, [R9+URZ], R4 ;  /* 0x00000004090075a7 */ /* 0x001064000800017f */
[----:B-1----:R-:W-:Y:S05]  /*7a80*/  @!P0 NANOSLEEP.SYNCS 0x989680 ;  /* 0x009896800000895d */ /* 0x002fea0003900000 */
[----:B------:R-:W1:Y:S02]  /*7a90*/  @!P0 SYNCS.PHASECHK.TRANS64 P0, [R9+URZ], R4 ;  /* 0x00000004090085a7 */ /* 0x000e64000800007f */
[----:B-1----:R-:W-:Y:S05]  /*7aa0*/  @!P0 BRA `(.L_x_193) ;  /* 0xfffffffc00f08947 */ /* 0x002fea000383ffff */
[----:B------:R-:W-:Y:S05]  /*7ab0*/  BRA `(.L_x_211) ;  /* 0xfffffff800747947 */ /* 0x000fea000383ffff */
.L_x_194:
[----:B0-----:R0:W1:Y:S02]  /*7ac0*/  SYNCS.PHASECHK.TRANS64.TRYWAIT P0, [R8+URZ], R5 ;  /* 0x00000005080075a7 */ /* 0x001064000800017f */
[----:B-1----:R-:W-:Y:S05]  /*7ad0*/  @!P0 NANOSLEEP.SYNCS 0x989680 ;  /* 0x009896800000895d */ /* 0x002fea0003900000 */
[----:B------:R-:W1:Y:S02]  /*7ae0*/  @!P0 SYNCS.PHASECHK.TRANS64 P0, [R8+URZ], R5 ;  /* 0x00000005080085a7 */ /* 0x000e64000800007f */
[----:B-1----:R-:W-:Y:S05]  /*7af0*/  @!P0 BRA `(.L_x_194) ;  /* 0xfffffffc00f08947 */ /* 0x002fea000383ffff */
[----:B------:R-:W-:Y:S05]  /*7b00*/  BRA `(.L_x_212) ;  /* 0xfffffff800847947 */ /* 0x000fea000383ffff */
.L_x_195:
[----:B0-----:R0:W1:Y:S02]  /*7b10*/  SYNCS.PHASECHK.TRANS64.TRYWAIT P0, [R9+URZ], R4 ;  /* 0x00000004090075a7 */ /* 0x001064000800017f */
[----:B-1----:R-:W-:Y:S05]  /*7b20*/  @!P0 NANOSLEEP.SYNCS 0x989680 ;  /* 0x009896800000895d */ /* 0x002fea0003900000 */
[----:B------:R-:W1:Y:S02]  /*7b30*/  @!P0 SYNCS.PHASECHK.TRANS64 P0, [R9+URZ], R4 ;  /* 0x00000004090085a7 */ /* 0x000e64000800007f */
[----:B-1----:R-:W-:Y:S05]  /*7b40*/  @!P0 BRA `(.L_x_195) ;  /* 0xfffffffc00f08947 */ /* 0x002fea000383ffff */
[----:B------:R-:W-:Y:S05]  /*7b50*/  BRA `(.L_x_213) ;  /* 0xfffffff800947947 */ /* 0x000fea000383ffff */
.L_x_196:
[----:B0-----:R0:W1:Y:S02]  /*7b60*/  SYNCS.PHASECHK.TRANS64.TRYWAIT P0, [R6+URZ], R5 ;  /* 0x00000005060075a7 */ /* 0x001064000800017f */
[----:B-1----:R-:W-:Y:S05]  /*7b70*/  @!P0 NANOSLEEP.SYNCS 0x989680 ;  /* 0x009896800000895d */ /* 0x002fea0003900000 */
[----:B------:R-:W1:Y:S02]  /*7b80*/  @!P0 SYNCS.PHASECHK.TRANS64 P0, [R6+URZ], R5 ;  /* 0x00000005060085a7 */ /* 0x000e64000800007f */
[----:B-1----:R-:W-:Y:S05]  /*7b90*/  @!P0 BRA `(.L_x_196) ;  /* 0xfffffffc00f08947 */ /* 0x002fea000383ffff */
[----:B------:R-:W-:Y:S05]  /*7ba0*/  BRA `(.L_x_214) ;  /* 0xfffffff8009c7947 */ /* 0x000fea000383ffff */
.L_x_215:
[----:B------:R-:W-:-:S00]  /*7bb0*/  BRA `(.L_x_215) ;  /* 0xfffffffc00fc7947 */ /* 0x000fc0000383ffff */
[----:B------:R-:W-:-:S00]  /*7bc0*/  NOP ;  /* 0x0000000000007918 */ /* 0x000fc00000000000 */
        /* <DEDUP_REMOVED lines=11> */
.L_x_216:


//--------------------- .nv.global.init           --------------------------
	.section	.nv.global.init,"aw",@progbits
.nv.global.init:
	.type		$str$22,@object
	.size		$str$22,($str$23 - $str$22)
$str$22:
        /*0000*/ 	.byte	0x6b, 0x5f, 0x74, 0x69, 0x6c, 0x65, 0x5f, 0x63, 0x6f, 0x75, 0x6e, 0x74, 0x20, 0x3e, 0x3d, 0x20
        /*0010*/ 	.byte	0x31, 0x00
	.type		$str$23,@object
	.size		$str$23,(__unnamed_1 - $str$23)
$str$23:
        /*0012*/ 	.byte	0x2f, 0x74, 0x6d, 0x70, 0x2f, 0x63, 0x75, 0x74, 0x6c, 0x61, 0x73, 0x73, 0x5f, 0x73, 0x77, 0x65
        /*0022*/ 	.byte	0x65, 0x70, 0x5f, 0x73, 0x72, 0x63, 0x2f, 0x69, 0x6e, 0x63, 0x6c, 0x75, 0x64, 0x65, 0x2f, 0x63
        /*0032*/ 	.byte	0x75, 0x74, 0x6c, 0x61, 0x73, 0x73, 0x2f, 0x67, 0x65, 0x6d, 0x6d, 0x2f, 0x63, 0x6f, 0x6c, 0x6c
        /*0042*/ 	.byte	0x65, 0x63, 0x74, 0x69, 0x76, 0x65, 0x2f, 0x73, 0x6d, 0x39, 0x30, 0x5f, 0x6d, 0x6d, 0x61, 0x5f
        /*0052*/ 	.byte	0x74, 0x6d, 0x61, 0x5f, 0x67, 0x6d, 0x6d, 0x61, 0x5f, 0x73, 0x73, 0x5f, 0x77, 0x61, 0x72, 0x70
        /*0062*/ 	.byte	0x73, 0x70, 0x65, 0x63, 0x69, 0x61, 0x6c, 0x69, 0x7a, 0x65, 0x64, 0x2e, 0x68, 0x70, 0x70, 0x00
	.type		__unnamed_1,@object
	.size		__unnamed_1,(.L_0 - __unnamed_1)
__unnamed_1:
        /*0072*/ 	.byte	0x76, 0x6f, 0x69, 0x64, 0x20, 0x63, 0x75, 0x74, 0x6c, 0x61, 0x73, 0x73, 0x3a, 0x3a, 0x67, 0x65
        /* <DEDUP_REMOVED lines=173> */
        /*0b52*/ 	.byte	0x5d, 0x00
.L_0:


//--------------------- .nv.shared._ZN7cutlass13device_kernelINS_4gemm6kernel13GemmUniversalIN4cute5tupleIJiiiiEEENS1_10collective13CollectiveMmaINS1_34MainloopSm90TmaGmmaWarpSpecializedILi11ENS5_IJNS4_1CILi4EEENSA_ILi2EEENSA_ILi1EEEEEENS1_35KernelTmaWarpSpecializedCooperativeEEENS5_IJNSA_ILi256EEENSA_ILi64EEESI_EEEaNS5_IJlSD_lEEEaSK_NS4_8TiledMMAINS4_8MMA_AtomIJNS4_4SM904GMMA26MMA_64x64x32_S32S8S8_SS_TNEEEENS4_6LayoutINS5_IJSC_SD_SD_EEENS5_IJSD_NSA_ILi0EEEST_EEEEENS5_IJNS4_10UnderscoreESW_SW_EEEEENS4_23SM90_TMA_LOAD_MULTICASTENS4_14ComposedLayoutINS4_7SwizzleILi2ELi4ELi3EEENS4_18smem_ptr_flag_bitsILi8EEENSR_INS5_IJNSA_ILi8EEESI_EEENS5_IJSI_SD_EEEEEEEvNS4_8identityESZ_S19_vS1A_EENS_8epilogue10collective6detail29Sm90TmaWarpSpecializedAdapterINS1D_15DefaultEpilogueIaSK_SK_NS1C_6thread17LinearCombinationIaLi1EiiLNS1H_9ScaleType4KindE0ELNS_15FloatRoundStyleE2EaEENS1_15EpilogueDefaultEEEEEvvEEEEvNT_6ParamsE --------------------------
	.section	.nv.shared._ZN7cutlass13device_kernelINS_4gemm6kernel13GemmUniversalIN4cute5tupleIJiiiiEEENS1_10collective13CollectiveMmaINS1_34MainloopSm90TmaGmmaWarpSpecializedILi11ENS5_IJNS4_1CILi4EEENSA_ILi2EEENSA_ILi1EEEEEENS1_35KernelTmaWarpSpecializedCooperativeEEENS5_IJNSA_ILi256EEENSA_ILi64EEESI_EEEaNS5_IJlSD_lEEEaSK_NS4_8TiledMMAINS4_8MMA_AtomIJNS4_4SM904GMMA26MMA_64x64x32_S32S8S8_SS_TNEEEENS4_6LayoutINS5_IJSC_SD_SD_EEENS5_IJSD_NSA_ILi0EEEST_EEEEENS5_IJNS4_10UnderscoreESW_SW_EEEEENS4_23SM90_TMA_LOAD_MULTICASTENS4_14ComposedLayoutINS4_7SwizzleILi2ELi4ELi3EEENS4_18smem_ptr_flag_bitsILi8EEENSR_INS5_IJNSA_ILi8EEESI_EEENS5_IJSI_SD_EEEEEEEvNS4_8identityESZ_S19_vS1A_EENS_8epilogue10collective6detail29Sm90TmaWarpSpecializedAdapterINS1D_15DefaultEpilogueIaSK_SK_NS1C_6thread17LinearCombinationIaLi1EiiLNS1H_9ScaleType4KindE0ELNS_15FloatRoundStyleE2EaEENS1_15EpilogueDefaultEEEEEvvEEEEvNT_6ParamsE,"aw",@nobits
	.sectionflags	@""
	.align	16
	.zero		1024


//--------------------- .nv.shared.reserved.0     --------------------------
	.section	.nv.shared.reserved.0,"aw",@nobits
	.weak		__nv_reservedSMEM_offset_0_alias
	.size		__nv_reservedSMEM_offset_0_alias, 0, 0
	.other		__nv_reservedSMEM_offset_0_alias,@"STO_CUDA_RESERVED_SHARED STV_DEFAULT"
__nv_reservedSMEM_offset_0_alias:
	.zero		0


//--------------------- .nv.global                --------------------------
	.section	.nv.global,"aw",@nobits
.nv.global:
	.type		_ZN40_INTERNAL_b0fd3358_4_k_cu_83da1d78_216674cute1_E,@object
	.size		_ZN40_INTERNAL_b0fd3358_4_k_cu_83da1d78_216674cute1_E,(_ZN40_INTERNAL_b0fd3358_4_k_cu_83da1d78_216674cuda3std3__45__cpo6cbeginE - _ZN40_INTERNAL_b0fd3358_4_k_cu_83da1d78_216674cute1_E)
_ZN40_INTERNAL_b0fd3358_4_k_cu_83da1d78_216674cute1_E:
	.zero		1
	.type		_ZN40_INTERNAL_b0fd3358_4_k_cu_83da1d78_216674cuda3std3__45__cpo6cbeginE,@object
	.size		_ZN40_INTERNAL_b0fd3358_4_k_cu_83da1d78_216674cuda3std3__45__cpo6cbeginE,(_ZN40_INTERNAL_b0fd3358_4_k_cu_83da1d78_216674cuda3std3__48in_placeE - _ZN40_INTERNAL_b0fd3358_4_k_cu_83da1d78_216674cuda3std3__45__cpo6cbeginE)
_ZN40_INTERNAL_b0fd3358_4_k_cu_83da1d78_216674cuda3std3__45__cpo6cbeginE:
	.zero		1
	.type		_ZN40_INTERNAL_b0fd3358_4_k_cu_83da1d78_216674cuda3std3__48in_placeE,@object
	.size		_ZN40_INTERNAL_b0fd3358_4_k_cu_83da1d78_216674cuda3std3__48in_placeE,(_ZN40_INTERNAL_b0fd3358_4_k_cu_83da1d78_216674cuda3std6ranges3__45__cpo9iter_moveE - _ZN40_INTERNAL_b0fd3358_4_k_cu_83da1d78_216674cuda3std3__48in_placeE)
_ZN40_INTERNAL_b0fd3358_4_k_cu_83da1d78_216674cuda3std3__48in_placeE:
	.zero		1
	.type		_ZN40_INTERNAL_b0fd3358_4_k_cu_83da1d78_216674cuda3std6ranges3__45__cpo9iter_moveE,@object
	.size		_ZN40_INTERNAL_b0fd3358_4_k_cu_83da1d78_216674cuda3std6ranges3__45__cpo9iter_moveE,(_ZN40_INTERNAL_b0fd3358_4_k_cu_83da1d78_216674cuda3std3__45__cpo5beginE - _ZN40_INTERNAL_b0fd3358_4_k_cu_83da1d78_216674cuda3std6ranges3__45__cpo9iter_moveE)
_ZN40_INTERNAL_b0fd3358_4_k_cu_83da1d78_216674cuda3std6ranges3__45__cpo9iter_moveE:
	.zero		1
	.type		_ZN40_INTERNAL_b0fd3358_4_k_cu_83da1d78_216674cuda3std3__45__cpo5beginE,@object
	.size		_ZN40_INTERNAL_b0fd3358_4_k_cu_83da1d78_216674cuda3std3__45__cpo5beginE,(_ZN40_INTERNAL_b0fd3358_4_k_cu_83da1d78_216674cuda3std3__442_GLOBAL__N__b0fd3358_4_k_cu_83da1d78_216676ignoreE - _ZN40_INTERNAL_b0fd3358_4_k_cu_83da1d78_216674cuda3std3__45__cpo5beginE)
_ZN40_INTERNAL_b0fd3358_4_k_cu_83da1d78_216674cuda3std3__45__cpo5beginE:
	.zero		1
	.type		_ZN40_INTERNAL_b0fd3358_4_k_cu_83da1d78_216674cuda3std3__442_GLOBAL__N__b0fd3358_4_k_cu_83da1d78_216676ignoreE,@object
	.size		_ZN40_INTERNAL_b0fd3358_4_k_cu_83da1d78_216674cuda3std3__442_GLOBAL__N__b0fd3358_4_k_cu_83da1d78_216676ignoreE,(_ZN40_INTERNAL_b0fd3358_4_k_cu_83da1d78_216674cute7productE - _ZN40_INTERNAL_b0fd3358_4_k_cu_83da1d78_216674cuda3std3__442_GLOBAL__N__b0fd3358_4_k_cu_83da1d78_216676ignoreE)
_ZN40_INTERNAL_b0fd3358_4_k_cu_83da1d78_216674cuda3std3__442_GLOBAL__N__b0fd3358_4_k_cu_83da1d78_216676ignoreE:
	.zero		1
	.type		_ZN40_INTERNAL_b0fd3358_4_k_cu_83da1d78_216674cute7productE,@object
	.size		_ZN40_INTERNAL_b0fd3358_4_k_cu_83da1d78_216674cute7productE,(_ZN40_INTERNAL_b0fd3358_4_k_cu_83da1d78_216674cuda3std3__45__cpo3endE - _ZN40_INTERNAL_b0fd3358_4_k_cu_83da1d78_216674cute7productE)
_ZN40_INTERNAL_b0fd3358_4_k_cu_83da1d78_216674cute7productE:
	.zero		1
	.type		_ZN40_INTERNAL_b0fd3358_4_k_cu_83da1d78_216674cuda3std3__45__cpo3endE,@object
	.size		_ZN40_INTERNAL_b0fd3358_4_k_cu_83da1d78_216674cuda3std3__45__cpo3endE,(_ZN40_INTERNAL_b0fd3358_4_k_cu_83da1d78_216674cuda3std3__419piecewise_constructE - _ZN40_INTERNAL_b0fd3358_4_k_cu_83da1d78_216674cuda3std3__45__cpo3endE)
_ZN40_INTERNAL_b0fd3358_4_k_cu_83da1d78_216674cuda3std3__45__cpo3endE:
	.zero		1
	.type		_ZN40_INTERNAL_b0fd3358_4_k_cu_83da1d78_216674cuda3std3__419piecewise_constructE,@object
	.size		_ZN40_INTERNAL_b0fd3358_4_k_cu_83da1d78_216674cuda3std3__419piecewise_constructE,(_ZN40_INTERNAL_b0fd3358_4_k_cu_83da1d78_216674cuda3std3__45__cpo4cendE - _ZN40_INTERNAL_b0fd3358_4_k_cu_83da1d78_216674cuda3std3__419piecewise_constructE)
_ZN40_INTERNAL_b0fd3358_4_k_cu_83da1d78_216674cuda3std3__419piecewise_constructE:
	.zero		1
	.type		_ZN40_INTERNAL_b0fd3358_4_k_cu_83da1d78_216674cuda3std3__45__cpo4cendE,@object
	.size		_ZN40_INTERNAL_b0fd3358_4_k_cu_83da1d78_216674cuda3std3__45__cpo4cendE,(_ZN40_INTERNAL_b0fd3358_4_k_cu_83da1d78_216674cuda3std6ranges3__45__cpo4swapE - _ZN40_INTERNAL_b0fd3358_4_k_cu_83da1d78_216674cuda3std3__45__cpo4cendE)
_ZN40_INTERNAL_b0fd3358_4_k_cu_83da1d78_216674cuda3std3__45__cpo4cendE:
	.zero		1
	.type		_ZN40_INTERNAL_b0fd3358_4_k_cu_83da1d78_216674cuda3std6ranges3__45__cpo4swapE,@object
	.size		_ZN40_INTERNAL_b0fd3358_4_k_cu_83da1d78_216674cuda3std6ranges3__45__cpo4swapE,(.L_8 - _ZN40_INTERNAL_b0fd3358_4_k_cu_83da1d78_216674cuda3std6ranges3__45__cpo4swapE)
_ZN40_INTERNAL_b0fd3358_4_k_cu_83da1d78_216674cuda3std6ranges3__45__cpo4swapE:
	.zero		1
.L_8:


//--------------------- .nv.constant0._ZN7cutlass13device_kernelINS_4gemm6kernel13GemmUniversalIN4cute5tupleIJiiiiEEENS1_10collective13CollectiveMmaINS1_34MainloopSm90TmaGmmaWarpSpecializedILi11ENS5_IJNS4_1CILi4EEENSA_ILi2EEENSA_ILi1EEEEEENS1_35KernelTmaWarpSpecializedCooperativeEEENS5_IJNSA_ILi256EEENSA_ILi64EEESI_EEEaNS5_IJlSD_lEEEaSK_NS4_8TiledMMAINS4_8MMA_AtomIJNS4_4SM904GMMA26MMA_64x64x32_S32S8S8_SS_TNEEEENS4_6LayoutINS5_IJSC_SD_SD_EEENS5_IJSD_NSA_ILi0EEEST_EEEEENS5_IJNS4_10UnderscoreESW_SW_EEEEENS4_23SM90_TMA_LOAD_MULTICASTENS4_14ComposedLayoutINS4_7SwizzleILi2ELi4ELi3EEENS4_18smem_ptr_flag_bitsILi8EEENSR_INS5_IJNSA_ILi8EEESI_EEENS5_IJSI_SD_EEEEEEEvNS4_8identityESZ_S19_vS1A_EENS_8epilogue10collective6detail29Sm90TmaWarpSpecializedAdapterINS1D_15DefaultEpilogueIaSK_SK_NS1C_6thread17LinearCombinationIaLi1EiiLNS1H_9ScaleType4KindE0ELNS_15FloatRoundStyleE2EaEENS1_15EpilogueDefaultEEEEEvvEEEEvNT_6ParamsE --------------------------
	.section	.nv.constant0._ZN7cutlass13device_kernelINS_4gemm6kernel13GemmUniversalIN4cute5tupleIJiiiiEEENS1_10collective13CollectiveMmaINS1_34MainloopSm90TmaGmmaWarpSpecializedILi11ENS5_IJNS4_1CILi4EEENSA_ILi2EEENSA_ILi1EEEEEENS1_35KernelTmaWarpSpecializedCooperativeEEENS5_IJNSA_ILi256EEENSA_ILi64EEESI_EEEaNS5_IJlSD_lEEEaSK_NS4_8TiledMMAINS4_8MMA_AtomIJNS4_4SM904GMMA26MMA_64x64x32_S32S8S8_SS_TNEEEENS4_6LayoutINS5_IJSC_SD_SD_EEENS5_IJSD_NSA_ILi0EEEST_EEEEENS5_IJNS4_10UnderscoreESW_SW_EEEEENS4_23SM90_TMA_LOAD_MULTICASTENS4_14ComposedLayoutINS4_7SwizzleILi2ELi4ELi3EEENS4_18smem_ptr_flag_bitsILi8EEENSR_INS5_IJNSA_ILi8EEESI_EEENS5_IJSI_SD_EEEEEEEvNS4_8identityESZ_S19_vS1A_EENS_8epilogue10collective6detail29Sm90TmaWarpSpecializedAdapterINS1D_15DefaultEpilogueIaSK_SK_NS1C_6thread17LinearCombinationIaLi1EiiLNS1H_9ScaleType4KindE0ELNS_15FloatRoundStyleE2EaEENS1_15EpilogueDefaultEEEEEvvEEEEvNT_6ParamsE,"a",@progbits
	.sectionflags	@""
	.align	4
.nv.constant0._ZN7cutlass13device_kernelINS_4gemm6kernel13GemmUniversalIN4cute5tupleIJiiiiEEENS1_10collective13CollectiveMmaINS1_34MainloopSm90TmaGmmaWarpSpecializedILi11ENS5_IJNS4_1CILi4EEENSA_ILi2EEENSA_ILi1EEEEEENS1_35KernelTmaWarpSpecializedCooperativeEEENS5_IJNSA_ILi256EEENSA_ILi64EEESI_EEEaNS5_IJlSD_lEEEaSK_NS4_8TiledMMAINS4_8MMA_AtomIJNS4_4SM904GMMA26MMA_64x64x32_S32S8S8_SS_TNEEEENS4_6LayoutINS5_IJSC_SD_SD_EEENS5_IJSD_NSA_ILi0EEEST_EEEEENS5_IJNS4_10UnderscoreESW_SW_EEEEENS4_23SM90_TMA_LOAD_MULTICASTENS4_14ComposedLayoutINS4_7SwizzleILi2ELi4ELi3EEENS4_18smem_ptr_flag_bitsILi8EEENSR_INS5_IJNSA_ILi8EEESI_EEENS5_IJSI_SD_EEEEEEEvNS4_8identityESZ_S19_vS1A_EENS_8epilogue10collective6detail29Sm90TmaWarpSpecializedAdapterINS1D_15DefaultEpilogueIaSK_SK_NS1C_6thread17LinearCombinationIaLi1EiiLNS1H_9ScaleType4KindE0ELNS_15FloatRoundStyleE2EaEENS1_15EpilogueDefaultEEEEEvvEEEEvNT_6ParamsE:
	.zero		1664


//--------------------- SYMBOLS --------------------------

	.type		.nv.reservedSmem.offset0,@object
	.size		.nv.reservedSmem.offset0,0x4
	.type		__assertfail,@function
